//
// Generated by NVIDIA NVVM Compiler
//
// Compiler Build ID: CL-36424714
// Cuda compilation tools, release 13.0, V13.0.88
// Based on NVVM 20.0.0
//

.version 9.0
.target sm_100
.address_size 64

	// .globl	_Z13cuda_spmv_csrPKiS0_PKdiS2_Pd

.visible .entry _Z13cuda_spmv_csrPKiS0_PKdiS2_Pd(
	.param .u64 .ptr .align 1 _Z13cuda_spmv_csrPKiS0_PKdiS2_Pd_param_0,
	.param .u64 .ptr .align 1 _Z13cuda_spmv_csrPKiS0_PKdiS2_Pd_param_1,
	.param .u64 .ptr .align 1 _Z13cuda_spmv_csrPKiS0_PKdiS2_Pd_param_2,
	.param .u32 _Z13cuda_spmv_csrPKiS0_PKdiS2_Pd_param_3,
	.param .u64 .ptr .align 1 _Z13cuda_spmv_csrPKiS0_PKdiS2_Pd_param_4,
	.param .u64 .ptr .align 1 _Z13cuda_spmv_csrPKiS0_PKdiS2_Pd_param_5
)
{
	.reg .pred 	%p<11>;
	.reg .b32 	%r<65>;
	.reg .b64 	%rd<91>;
	.reg .b64 	%fd<112>;

	ld.param.u64 	%rd6, [_Z13cuda_spmv_csrPKiS0_PKdiS2_Pd_param_0];
	ld.param.u64 	%rd8, [_Z13cuda_spmv_csrPKiS0_PKdiS2_Pd_param_1];
	ld.param.u64 	%rd9, [_Z13cuda_spmv_csrPKiS0_PKdiS2_Pd_param_2];
	ld.param.u32 	%r23, [_Z13cuda_spmv_csrPKiS0_PKdiS2_Pd_param_3];
	ld.param.u64 	%rd10, [_Z13cuda_spmv_csrPKiS0_PKdiS2_Pd_param_4];
	ld.param.u64 	%rd7, [_Z13cuda_spmv_csrPKiS0_PKdiS2_Pd_param_5];
	cvta.to.global.u64 	%rd1, %rd10;
	cvta.to.global.u64 	%rd2, %rd8;
	cvta.to.global.u64 	%rd3, %rd9;
	mov.u32 	%r24, %tid.x;
	mov.u32 	%r25, %ctaid.x;
	mov.u32 	%r26, %ntid.x;
	mad.lo.s32 	%r1, %r25, %r26, %r24;
	setp.ge.s32 	%p1, %r1, %r23;
	@%p1 bra 	$L__BB0_15;
	cvta.to.global.u64 	%rd11, %rd6;
	mul.wide.s32 	%rd12, %r1, 4;
	add.s64 	%rd13, %rd11, %rd12;
	ld.global.u32 	%r60, [%rd13];
	ld.global.u32 	%r3, [%rd13+4];
	setp.ge.s32 	%p2, %r60, %r3;
	mov.f64 	%fd111, 0d0000000000000000;
	@%p2 bra 	$L__BB0_14;
	sub.s32 	%r4, %r3, %r60;
	and.b32  	%r5, %r4, 15;
	sub.s32 	%r27, %r60, %r3;
	setp.gt.u32 	%p3, %r27, -16;
	mov.f64 	%fd111, 0d0000000000000000;
	@%p3 bra 	$L__BB0_5;
	and.b32  	%r28, %r4, -16;
	neg.s32 	%r58, %r28;
	add.s64 	%rd4, %rd3, 64;
	add.s64 	%rd5, %rd2, 32;
	mov.f64 	%fd111, 0d0000000000000000;
$L__BB0_4:
	.pragma "nounroll";
	mul.wide.s32 	%rd14, %r60, 8;
	add.s64 	%rd15, %rd4, %rd14;
	mul.wide.s32 	%rd16, %r60, 4;
	add.s64 	%rd17, %rd5, %rd16;
	ld.global.f64 	%fd18, [%rd15+-64];
	ld.global.u32 	%r29, [%rd17+-32];
	mul.wide.s32 	%rd18, %r29, 8;
	add.s64 	%rd19, %rd1, %rd18;
	ld.global.f64 	%fd19, [%rd19];
	fma.rn.f64 	%fd20, %fd18, %fd19, %fd111;
	ld.global.f64 	%fd21, [%rd15+-56];
	ld.global.u32 	%r30, [%rd17+-28];
	mul.wide.s32 	%rd20, %r30, 8;
	add.s64 	%rd21, %rd1, %rd20;
	ld.global.f64 	%fd22, [%rd21];
	fma.rn.f64 	%fd23, %fd21, %fd22, %fd20;
	ld.global.f64 	%fd24, [%rd15+-48];
	ld.global.u32 	%r31, [%rd17+-24];
	mul.wide.s32 	%rd22, %r31, 8;
	add.s64 	%rd23, %rd1, %rd22;
	ld.global.f64 	%fd25, [%rd23];
	fma.rn.f64 	%fd26, %fd24, %fd25, %fd23;
	ld.global.f64 	%fd27, [%rd15+-40];
	ld.global.u32 	%r32, [%rd17+-20];
	mul.wide.s32 	%rd24, %r32, 8;
	add.s64 	%rd25, %rd1, %rd24;
	ld.global.f64 	%fd28, [%rd25];
	fma.rn.f64 	%fd29, %fd27, %fd28, %fd26;
	ld.global.f64 	%fd30, [%rd15+-32];
	ld.global.u32 	%r33, [%rd17+-16];
	mul.wide.s32 	%rd26, %r33, 8;
	add.s64 	%rd27, %rd1, %rd26;
	ld.global.f64 	%fd31, [%rd27];
	fma.rn.f64 	%fd32, %fd30, %fd31, %fd29;
	ld.global.f64 	%fd33, [%rd15+-24];
	ld.global.u32 	%r34, [%rd17+-12];
	mul.wide.s32 	%rd28, %r34, 8;
	add.s64 	%rd29, %rd1, %rd28;
	ld.global.f64 	%fd34, [%rd29];
	fma.rn.f64 	%fd35, %fd33, %fd34, %fd32;
	ld.global.f64 	%fd36, [%rd15+-16];
	ld.global.u32 	%r35, [%rd17+-8];
	mul.wide.s32 	%rd30, %r35, 8;
	add.s64 	%rd31, %rd1, %rd30;
	ld.global.f64 	%fd37, [%rd31];
	fma.rn.f64 	%fd38, %fd36, %fd37, %fd35;
	ld.global.f64 	%fd39, [%rd15+-8];
	ld.global.u32 	%r36, [%rd17+-4];
	mul.wide.s32 	%rd32, %r36, 8;
	add.s64 	%rd33, %rd1, %rd32;
	ld.global.f64 	%fd40, [%rd33];
	fma.rn.f64 	%fd41, %fd39, %fd40, %fd38;
	ld.global.f64 	%fd42, [%rd15];
	ld.global.u32 	%r37, [%rd17];
	mul.wide.s32 	%rd34, %r37, 8;
	add.s64 	%rd35, %rd1, %rd34;
	ld.global.f64 	%fd43, [%rd35];
	fma.rn.f64 	%fd44, %fd42, %fd43, %fd41;
	ld.global.f64 	%fd45, [%rd15+8];
	ld.global.u32 	%r38, [%rd17+4];
	mul.wide.s32 	%rd36, %r38, 8;
	add.s64 	%rd37, %rd1, %rd36;
	ld.global.f64 	%fd46, [%rd37];
	fma.rn.f64 	%fd47, %fd45, %fd46, %fd44;
	ld.global.f64 	%fd48, [%rd15+16];
	ld.global.u32 	%r39, [%rd17+8];
	mul.wide.s32 	%rd38, %r39, 8;
	add.s64 	%rd39, %rd1, %rd38;
	ld.global.f64 	%fd49, [%rd39];
	fma.rn.f64 	%fd50, %fd48, %fd49, %fd47;
	ld.global.f64 	%fd51, [%rd15+24];
	ld.global.u32 	%r40, [%rd17+12];
	mul.wide.s32 	%rd40, %r40, 8;
	add.s64 	%rd41, %rd1, %rd40;
	ld.global.f64 	%fd52, [%rd41];
	fma.rn.f64 	%fd53, %fd51, %fd52, %fd50;
	ld.global.f64 	%fd54, [%rd15+32];
	ld.global.u32 	%r41, [%rd17+16];
	mul.wide.s32 	%rd42, %r41, 8;
	add.s64 	%rd43, %rd1, %rd42;
	ld.global.f64 	%fd55, [%rd43];
	fma.rn.f64 	%fd56, %fd54, %fd55, %fd53;
	ld.global.f64 	%fd57, [%rd15+40];
	ld.global.u32 	%r42, [%rd17+20];
	mul.wide.s32 	%rd44, %r42, 8;
	add.s64 	%rd45, %rd1, %rd44;
	ld.global.f64 	%fd58, [%rd45];
	fma.rn.f64 	%fd59, %fd57, %fd58, %fd56;
	ld.global.f64 	%fd60, [%rd15+48];
	ld.global.u32 	%r43, [%rd17+24];
	mul.wide.s32 	%rd46, %r43, 8;
	add.s64 	%rd47, %rd1, %rd46;
	ld.global.f64 	%fd61, [%rd47];
	fma.rn.f64 	%fd62, %fd60, %fd61, %fd59;
	ld.global.f64 	%fd63, [%rd15+56];
	ld.global.u32 	%r44, [%rd17+28];
	mul.wide.s32 	%rd48, %r44, 8;
	add.s64 	%rd49, %rd1, %rd48;
	ld.global.f64 	%fd64, [%rd49];
	fma.rn.f64 	%fd111, %fd63, %fd64, %fd62;
	add.s32 	%r60, %r60, 16;
	add.s32 	%r58, %r58, 16;
	setp.ne.s32 	%p4, %r58, 0;
	@%p4 bra 	$L__BB0_4;
$L__BB0_5:
	setp.eq.s32 	%p5, %r5, 0;
	@%p5 bra 	$L__BB0_14;
	and.b32  	%r12, %r4, 7;
	setp.lt.u32 	%p6, %r5, 8;
	@%p6 bra 	$L__BB0_8;
	mul.wide.s32 	%rd50, %r60, 8;
	add.s64 	%rd51, %rd3, %rd50;
	ld.global.f64 	%fd66, [%rd51];
	mul.wide.s32 	%rd52, %r60, 4;
	add.s64 	%rd53, %rd2, %rd52;
	ld.global.u32 	%r45, [%rd53];
	mul.wide.s32 	%rd54, %r45, 8;
	add.s64 	%rd55, %rd1, %rd54;
	ld.global.f64 	%fd67, [%rd55];
	fma.rn.f64 	%fd68, %fd66, %fd67, %fd111;
	ld.global.f64 	%fd69, [%rd51+8];
	ld.global.u32 	%r46, [%rd53+4];
	mul.wide.s32 	%rd56, %r46, 8;
	add.s64 	%rd57, %rd1, %rd56;
	ld.global.f64 	%fd70, [%rd57];
	fma.rn.f64 	%fd71, %fd69, %fd70, %fd68;
	ld.global.f64 	%fd72, [%rd51+16];
	ld.global.u32 	%r47, [%rd53+8];
	mul.wide.s32 	%rd58, %r47, 8;
	add.s64 	%rd59, %rd1, %rd58;
	ld.global.f64 	%fd73, [%rd59];
	fma.rn.f64 	%fd74, %fd72, %fd73, %fd71;
	ld.global.f64 	%fd75, [%rd51+24];
	ld.global.u32 	%r48, [%rd53+12];
	mul.wide.s32 	%rd60, %r48, 8;
	add.s64 	%rd61, %rd1, %rd60;
	ld.global.f64 	%fd76, [%rd61];
	fma.rn.f64 	%fd77, %fd75, %fd76, %fd74;
	ld.global.f64 	%fd78, [%rd51+32];
	ld.global.u32 	%r49, [%rd53+16];
	mul.wide.s32 	%rd62, %r49, 8;
	add.s64 	%rd63, %rd1, %rd62;
	ld.global.f64 	%fd79, [%rd63];
	fma.rn.f64 	%fd80, %fd78, %fd79, %fd77;
	ld.global.f64 	%fd81, [%rd51+40];
	ld.global.u32 	%r50, [%rd53+20];
	mul.wide.s32 	%rd64, %r50, 8;
	add.s64 	%rd65, %rd1, %rd64;
	ld.global.f64 	%fd82, [%rd65];
	fma.rn.f64 	%fd83, %fd81, %fd82, %fd80;
	ld.global.f64 	%fd84, [%rd51+48];
	ld.global.u32 	%r51, [%rd53+24];
	mul.wide.s32 	%rd66, %r51, 8;
	add.s64 	%rd67, %rd1, %rd66;
	ld.global.f64 	%fd85, [%rd67];
	fma.rn.f64 	%fd86, %fd84, %fd85, %fd83;
	ld.global.f64 	%fd87, [%rd51+56];
	ld.global.u32 	%r52, [%rd53+28];
	mul.wide.s32 	%rd68, %r52, 8;
	add.s64 	%rd69, %rd1, %rd68;
	ld.global.f64 	%fd88, [%rd69];
	fma.rn.f64 	%fd111, %fd87, %fd88, %fd86;
	add.s32 	%r60, %r60, 8;
$L__BB0_8:
	setp.eq.s32 	%p7, %r12, 0;
	@%p7 bra 	$L__BB0_14;
	and.b32  	%r15, %r4, 3;
	setp.lt.u32 	%p8, %r12, 4;
	@%p8 bra 	$L__BB0_11;
	mul.wide.s32 	%rd70, %r60, 8;
	add.s64 	%rd71, %rd3, %rd70;
	ld.global.f64 	%fd90, [%rd71];
	mul.wide.s32 	%rd72, %r60, 4;
	add.s64 	%rd73, %rd2, %rd72;
	ld.global.u32 	%r53, [%rd73];
	mul.wide.s32 	%rd74, %r53, 8;
	add.s64 	%rd75, %rd1, %rd74;
	ld.global.f64 	%fd91, [%rd75];
	fma.rn.f64 	%fd92, %fd90, %fd91, %fd111;
	ld.global.f64 	%fd93, [%rd71+8];
	ld.global.u32 	%r54, [%rd73+4];
	mul.wide.s32 	%rd76, %r54, 8;
	add.s64 	%rd77, %rd1, %rd76;
	ld.global.f64 	%fd94, [%rd77];
	fma.rn.f64 	%fd95, %fd93, %fd94, %fd92;
	ld.global.f64 	%fd96, [%rd71+16];
	ld.global.u32 	%r55, [%rd73+8];
	mul.wide.s32 	%rd78, %r55, 8;
	add.s64 	%rd79, %rd1, %rd78;
	ld.global.f64 	%fd97, [%rd79];
	fma.rn.f64 	%fd98, %fd96, %fd97, %fd95;
	ld.global.f64 	%fd99, [%rd71+24];
	ld.global.u32 	%r56, [%rd73+12];
	mul.wide.s32 	%rd80, %r56, 8;
	add.s64 	%rd81, %rd1, %rd80;
	ld.global.f64 	%fd100, [%rd81];
	fma.rn.f64 	%fd111, %fd99, %fd100, %fd98;
	add.s32 	%r60, %r60, 4;
$L__BB0_11:
	setp.eq.s32 	%p9, %r15, 0;
	@%p9 bra 	$L__BB0_14;
	neg.s32 	%r63, %r15;
$L__BB0_13:
	.pragma "nounroll";
	mul.wide.s32 	%rd82, %r60, 4;
	add.s64 	%rd83, %rd2, %rd82;
	mul.wide.s32 	%rd84, %r60, 8;
	add.s64 	%rd85, %rd3, %rd84;
	ld.global.f64 	%fd101, [%rd85];
	ld.global.u32 	%r57, [%rd83];
	mul.wide.s32 	%rd86, %r57, 8;
	add.s64 	%rd87, %rd1, %rd86;
	ld.global.f64 	%fd102, [%rd87];
	fma.rn.f64 	%fd111, %fd101, %fd102, %fd111;
	add.s32 	%r60, %r60, 1;
	add.s32 	%r63, %r63, 1;
	setp.ne.s32 	%p10, %r63, 0;
	@%p10 bra 	$L__BB0_13;
$L__BB0_14:
	cvta.to.global.u64 	%rd88, %rd7;
	mul.wide.s32 	%rd89, %r1, 8;
	add.s64 	%rd90, %rd88, %rd89;
	st.global.f64 	[%rd90], %fd111;
$L__BB0_15:
	ret;

}
	// .globl	_Z10cuda_init0Pdi
.visible .entry _Z10cuda_init0Pdi(
	.param .u64 .ptr .align 1 _Z10cuda_init0Pdi_param_0,
	.param .u32 _Z10cuda_init0Pdi_param_1
)
{
	.reg .pred 	%p<2>;
	.reg .b32 	%r<6>;
	.reg .b64 	%rd<6>;

	ld.param.u64 	%rd1, [_Z10cuda_init0Pdi_param_0];
	ld.param.u32 	%r2, [_Z10cuda_init0Pdi_param_1];
	mov.u32 	%r3, %tid.x;
	mov.u32 	%r4, %ctaid.x;
	mov.u32 	%r5, %ntid.x;
	mad.lo.s32 	%r1, %r4, %r5, %r3;
	setp.ge.s32 	%p1, %r1, %r2;
	@%p1 bra 	$L__BB1_2;
	cvta.to.global.u64 	%rd2, %rd1;
	mul.wide.s32 	%rd3, %r1, 8;
	add.s64 	%rd4, %rd2, %rd3;
	mov.b64 	%rd5, 0;
	st.global.u64 	[%rd4], %rd5;
$L__BB1_2:
	ret;

}
	// .globl	_Z9cuda_plusPdS_S_id
.visible .entry _Z9cuda_plusPdS_S_id(
	.param .u64 .ptr .align 1 _Z9cuda_plusPdS_S_id_param_0,
	.param .u64 .ptr .align 1 _Z9cuda_plusPdS_S_id_param_1,
	.param .u64 .ptr .align 1 _Z9cuda_plusPdS_S_id_param_2,
	.param .u32 _Z9cuda_plusPdS_S_id_param_3,
	.param .f64 _Z9cuda_plusPdS_S_id_param_4
)
{
	.reg .pred 	%p<2>;
	.reg .b32 	%r<6>;
	.reg .b64 	%rd<11>;
	.reg .b64 	%fd<5>;

	ld.param.u64 	%rd1, [_Z9cuda_plusPdS_S_id_param_0];
	ld.param.u64 	%rd2, [_Z9cuda_plusPdS_S_id_param_1];
	ld.param.u64 	%rd3, [_Z9cuda_plusPdS_S_id_param_2];
	ld.param.u32 	%r2, [_Z9cuda_plusPdS_S_id_param_3];
	ld.param.f64 	%fd1, [_Z9cuda_plusPdS_S_id_param_4];
	mov.u32 	%r3, %tid.x;
	mov.u32 	%r4, %ctaid.x;
	mov.u32 	%r5, %ntid.x;
	mad.lo.s32 	%r1, %r4, %r5, %r3;
	setp.ge.s32 	%p1, %r1, %r2;
	@%p1 bra 	$L__BB2_2;
	cvta.to.global.u64 	%rd4, %rd1;
	cvta.to.global.u64 	%rd5, %rd2;
	cvta.to.global.u64 	%rd6, %rd3;
	mul.wide.s32 	%rd7, %r1, 8;
	add.s64 	%rd8, %rd4, %rd7;
	ld.global.f64 	%fd2, [%rd8];
	add.s64 	%rd9, %rd5, %rd7;
	ld.global.f64 	%fd3, [%rd9];
	fma.rn.f64 	%fd4, %fd1, %fd3, %fd2;
	add.s64 	%rd10, %rd6, %rd7;
	st.global.f64 	[%rd10], %fd4;
$L__BB2_2:
	ret;

}
	// .globl	_Z10cuda_timesPdS_id
.visible .entry _Z10cuda_timesPdS_id(
	.param .u64 .ptr .align 1 _Z10cuda_timesPdS_id_param_0,
	.param .u64 .ptr .align 1 _Z10cuda_timesPdS_id_param_1,
	.param .u32 _Z10cuda_timesPdS_id_param_2,
	.param .f64 _Z10cuda_timesPdS_id_param_3
)
{
	.reg .pred 	%p<2>;
	.reg .b32 	%r<6>;
	.reg .b64 	%rd<8>;
	.reg .b64 	%fd<4>;

	ld.param.u64 	%rd1, [_Z10cuda_timesPdS_id_param_0];
	ld.param.u64 	%rd2, [_Z10cuda_timesPdS_id_param_1];
	ld.param.u32 	%r2, [_Z10cuda_timesPdS_id_param_2];
	ld.param.f64 	%fd1, [_Z10cuda_timesPdS_id_param_3];
	mov.u32 	%r3, %tid.x;
	mov.u32 	%r4, %ctaid.x;
	mov.u32 	%r5, %ntid.x;
	mad.lo.s32 	%r1, %r4, %r5, %r3;
	setp.ge.s32 	%p1, %r1, %r2;
	@%p1 bra 	$L__BB3_2;
	cvta.to.global.u64 	%rd3, %rd1;
	cvta.to.global.u64 	%rd4, %rd2;
	mul.wide.s32 	%rd5, %r1, 8;
	add.s64 	%rd6, %rd3, %rd5;
	ld.global.f64 	%fd2, [%rd6];
	mul.f64 	%fd3, %fd1, %fd2;
	add.s64 	%rd7, %rd4, %rd5;
	st.global.f64 	[%rd7], %fd3;
$L__BB3_2:
	ret;

}
	// .globl	_Z7pre_dotPdS_S_i
.visible .entry _Z7pre_dotPdS_S_i(
	.param .u64 .ptr .align 1 _Z7pre_dotPdS_S_i_param_0,
	.param .u64 .ptr .align 1 _Z7pre_dotPdS_S_i_param_1,
	.param .u64 .ptr .align 1 _Z7pre_dotPdS_S_i_param_2,
	.param .u32 _Z7pre_dotPdS_S_i_param_3
)
{
	.reg .pred 	%p<2>;
	.reg .b32 	%r<6>;
	.reg .b64 	%rd<11>;
	.reg .b64 	%fd<4>;

	ld.param.u64 	%rd1, [_Z7pre_dotPdS_S_i_param_0];
	ld.param.u64 	%rd2, [_Z7pre_dotPdS_S_i_param_1];
	ld.param.u64 	%rd3, [_Z7pre_dotPdS_S_i_param_2];
	ld.param.u32 	%r2, [_Z7pre_dotPdS_S_i_param_3];
	mov.u32 	%r3, %tid.x;
	mov.u32 	%r4, %ctaid.x;
	mov.u32 	%r5, %ntid.x;
	mad.lo.s32 	%r1, %r4, %r5, %r3;
	setp.ge.s32 	%p1, %r1, %r2;
	@%p1 bra 	$L__BB4_2;
	cvta.to.global.u64 	%rd4, %rd1;
	cvta.to.global.u64 	%rd5, %rd2;
	cvta.to.global.u64 	%rd6, %rd3;
	mul.wide.s32 	%rd7, %r1, 8;
	add.s64 	%rd8, %rd4, %rd7;
	ld.global.f64 	%fd1, [%rd8];
	add.s64 	%rd9, %rd5, %rd7;
	ld.global.f64 	%fd2, [%rd9];
	mul.f64 	%fd3, %fd1, %fd2;
	add.s64 	%rd10, %rd6, %rd7;
	st.global.f64 	[%rd10], %fd3;
$L__BB4_2:
	ret;

}


// ===== COMPILED SASS (sm_100) =====

	.target	sm_100

	.elftype	@"ET_EXEC"


//--------------------- .note.nv.tkinfo           --------------------------
	.section	.note.nv.tkinfo,"",@"SHT_NOTE"
	.sectionflags	@"SHF_NOTE_NV_TKINFO"
	.tkinfo
        /*0018*/ 	.word	0x00000002
        /*0030*/ 	.string	""
        /*0030*/ 	.string	"ptxas"
        /*0030*/ 	.string	"Cuda compilation tools, release 13.0, V13.0.88"
        /*0030*/ 	.string	"Build cuda_13.0.r13.0/compiler.36424714_0"
        /*0030*/ 	.string	"-arch sm_100 -m 64 "



//--------------------- .note.nv.cuinfo           --------------------------
	.section	.note.nv.cuinfo,"",@"SHT_NOTE"
	.sectionflags	@"SHF_NOTE_NV_CUINFO"
        /*0018*/ 	.short	0x0002
        /*001a*/ 	.short	0x0064
        /*001c*/ 	.short	0x0082
	.zero		2


//--------------------- .nv.info                  --------------------------
	.section	.nv.info,"",@"SHT_CUDA_INFO"
	.align	4


	//----- nvinfo : EIATTR_REGCOUNT
	.align		4
        /*0000*/ 	.byte	0x04, 0x2f
        /*0002*/ 	.short	(.L_1 - .L_0)
	.align		4
.L_0:
        /*0004*/ 	.word	index@(_Z13cuda_spmv_csrPKiS0_PKdiS2_Pd)
        /*0008*/ 	.word	0x00000020


	//----- nvinfo : EIATTR_FRAME_SIZE
	.align		4
.L_1:
        /*000c*/ 	.byte	0x04, 0x11
        /*000e*/ 	.short	(.L_3 - .L_2)
	.align		4
.L_2:
        /*0010*/ 	.word	index@(_Z13cuda_spmv_csrPKiS0_PKdiS2_Pd)
        /*0014*/ 	.word	0x00000000


	//----- nvinfo : EIATTR_REGCOUNT
	.align		4
.L_3:
        /*0018*/ 	.byte	0x04, 0x2f
        /*001a*/ 	.short	(.L_5 - .L_4)
	.align		4
.L_4:
        /*001c*/ 	.word	index@(_Z10cuda_init0Pdi)
        /*0020*/ 	.word	0x00000008


	//----- nvinfo : EIATTR_FRAME_SIZE
	.align		4
.L_5:
        /*0024*/ 	.byte	0x04, 0x11
        /*0026*/ 	.short	(.L_7 - .L_6)
	.align		4
.L_6:
        /*0028*/ 	.word	index@(_Z10cuda_init0Pdi)
        /*002c*/ 	.word	0x00000000


	//----- nvinfo : EIATTR_REGCOUNT
	.align		4
.L_7:
        /*0030*/ 	.byte	0x04, 0x2f
        /*0032*/ 	.short	(.L_9 - .L_8)
	.align		4
.L_8:
        /*0034*/ 	.word	index@(_Z9cuda_plusPdS_S_id)
        /*0038*/ 	.word	0x0000000e


	//----- nvinfo : EIATTR_FRAME_SIZE
	.align		4
.L_9:
        /*003c*/ 	.byte	0x04, 0x11
        /*003e*/ 	.short	(.L_11 - .L_10)
	.align		4
.L_10:
        /*0040*/ 	.word	index@(_Z9cuda_plusPdS_S_id)
        /*0044*/ 	.word	0x00000000


	//----- nvinfo : EIATTR_REGCOUNT
	.align		4
.L_11:
        /*0048*/ 	.byte	0x04, 0x2f
        /*004a*/ 	.short	(.L_13 - .L_12)
	.align		4
.L_12:
        /*004c*/ 	.word	index@(_Z10cuda_timesPdS_id)
        /*0050*/ 	.word	0x0000000c


	//----- nvinfo : EIATTR_FRAME_SIZE
	.align		4
.L_13:
        /*0054*/ 	.byte	0x04, 0x11
        /*0056*/ 	.short	(.L_15 - .L_14)
	.align		4
.L_14:
        /*0058*/ 	.word	index@(_Z10cuda_timesPdS_id)
        /*005c*/ 	.word	0x00000000


	//----- nvinfo : EIATTR_REGCOUNT
	.align		4
.L_15:
        /*0060*/ 	.byte	0x04, 0x2f
        /*0062*/ 	.short	(.L_17 - .L_16)
	.align		4
.L_16:
        /*0064*/ 	.word	index@(_Z7pre_dotPdS_S_i)
        /*0068*/ 	.word	0x0000000e


	//----- nvinfo : EIATTR_FRAME_SIZE
	.align		4
.L_17:
        /*006c*/ 	.byte	0x04, 0x11
        /*006e*/ 	.short	(.L_19 - .L_18)
	.align		4
.L_18:
        /*0070*/ 	.word	index@(_Z7pre_dotPdS_S_i)
        /*0074*/ 	.word	0x00000000


	//----- nvinfo : EIATTR_MIN_STACK_SIZE
	.align		4
.L_19:
        /*0078*/ 	.byte	0x04, 0x12
        /*007a*/ 	.short	(.L_21 - .L_20)
	.align		4
.L_20:
        /*007c*/ 	.word	index@(_Z7pre_dotPdS_S_i)
        /*0080*/ 	.word	0x00000000


	//----- nvinfo : EIATTR_MIN_STACK_SIZE
	.align		4
.L_21:
        /*0084*/ 	.byte	0x04, 0x12
        /*0086*/ 	.short	(.L_23 - .L_22)
	.align		4
.L_22:
        /*0088*/ 	.word	index@(_Z10cuda_timesPdS_id)
        /*008c*/ 	.word	0x00000000


	//----- nvinfo : EIATTR_MIN_STACK_SIZE
	.align		4
.L_23:
        /*0090*/ 	.byte	0x04, 0x12
        /*0092*/ 	.short	(.L_25 - .L_24)
	.align		4
.L_24:
        /*0094*/ 	.word	index@(_Z9cuda_plusPdS_S_id)
        /*0098*/ 	.word	0x00000000


	//----- nvinfo : EIATTR_MIN_STACK_SIZE
	.align		4
.L_25:
        /*009c*/ 	.byte	0x04, 0x12
        /*009e*/ 	.short	(.L_27 - .L_26)
	.align		4
.L_26:
        /*00a0*/ 	.word	index@(_Z10cuda_init0Pdi)
        /*00a4*/ 	.word	0x00000000


	//----- nvinfo : EIATTR_MIN_STACK_SIZE
	.align		4
.L_27:
        /*00a8*/ 	.byte	0x04, 0x12
        /*00aa*/ 	.short	(.L_29 - .L_28)
	.align		4
.L_28:
        /*00ac*/ 	.word	index@(_Z13cuda_spmv_csrPKiS0_PKdiS2_Pd)
        /*00b0*/ 	.word	0x00000000
.L_29:


//--------------------- .nv.compat                --------------------------
	.section	.nv.compat,"",@"SHT_CUDA_COMPAT_INFO"
	.align	4
        /*0000*/ 	.byte	0x02, 0x09, 0x00, 0x00, 0x02, 0x02, 0x01, 0x00, 0x02, 0x05, 0x05, 0x00, 0x03, 0x07, 0x01, 0x01
        /*0010*/ 	.byte	0x02, 0x03, 0x00, 0x00, 0x02, 0x06, 0x01, 0x00, 0x04, 0x0b, 0x08, 0x00, 0x01, 0x00, 0x00, 0x00
        /*0020*/ 	.byte	0x00, 0x00, 0x00, 0x00


//--------------------- .nv.info._Z7pre_dotPdS_S_i --------------------------
	.section	.nv.info._Z7pre_dotPdS_S_i,"",@"SHT_CUDA_INFO"
	.sectionflags	@""
	.align	4


	//----- nvinfo : EIATTR_CUDA_API_VERSION
	.align		4
        /*0000*/ 	.byte	0x04, 0x37
        /*0002*/ 	.short	(.L_31 - .L_30)
.L_30:
        /*0004*/ 	.word	0x00000082


	//----- nvinfo : EIATTR_KPARAM_INFO
	.align		4
.L_31:
        /*0008*/ 	.byte	0x04, 0x17
        /*000a*/ 	.short	(.L_33 - .L_32)
.L_32:
        /*000c*/ 	.word	0x00000000
        /*0010*/ 	.short	0x0003
        /*0012*/ 	.short	0x0018
        /*0014*/ 	.byte	0x00, 0xf0, 0x11, 0x00


	//----- nvinfo : EIATTR_KPARAM_INFO
	.align		4
.L_33:
        /*0018*/ 	.byte	0x04, 0x17
        /*001a*/ 	.short	(.L_35 - .L_34)
.L_34:
        /*001c*/ 	.word	0x00000000
        /*0020*/ 	.short	0x0002
        /*0022*/ 	.short	0x0010
        /*0024*/ 	.byte	0x00, 0xf5, 0x21, 0x00


	//----- nvinfo : EIATTR_KPARAM_INFO
	.align		4
.L_35:
        /*0028*/ 	.byte	0x04, 0x17
        /*002a*/ 	.short	(.L_37 - .L_36)
.L_36:
        /*002c*/ 	.word	0x00000000
        /*0030*/ 	.short	0x0001
        /*0032*/ 	.short	0x0008
        /*0034*/ 	.byte	0x00, 0xf5, 0x21, 0x00


	//----- nvinfo : EIATTR_KPARAM_INFO
	.align		4
.L_37:
        /*0038*/ 	.byte	0x04, 0x17
        /*003a*/ 	.short	(.L_39 - .L_38)
.L_38:
        /*003c*/ 	.word	0x00000000
        /*0040*/ 	.short	0x0000
        /*0042*/ 	.short	0x0000
        /*0044*/ 	.byte	0x00, 0xf5, 0x21, 0x00


	//----- nvinfo : EIATTR_SPARSE_MMA_MASK
	.align		4
.L_39:
        /*0048*/ 	.byte	0x03, 0x50
        /*004a*/ 	.short	0x0000


	//----- nvinfo : EIATTR_MAXREG_COUNT
	.align		4
        /*004c*/ 	.byte	0x03, 0x1b
        /*004e*/ 	.short	0x00ff


	//----- nvinfo : EIATTR_MERCURY_ISA_VERSION
	.align		4
        /*0050*/ 	.byte	0x03, 0x5f
        /*0052*/ 	.short	0x0101


	//----- nvinfo : EIATTR_VRC_CTA_INIT_COUNT
	.align		4
        /*0054*/ 	.byte	0x02, 0x4a
	.zero		1
	.zero		1


	//----- nvinfo : EIATTR_EXIT_INSTR_OFFSETS
	.align		4
        /*0058*/ 	.byte	0x04, 0x1c
        /*005a*/ 	.short	(.L_41 - .L_40)


	//   ....[0]....
.L_40:
        /*005c*/ 	.word	0x00000070


	//   ....[1]....
        /*0060*/ 	.word	0x00000130


	//----- nvinfo : EIATTR_CBANK_PARAM_SIZE
	.align		4
.L_41:
        /*0064*/ 	.byte	0x03, 0x19
        /*0066*/ 	.short	0x001c


	//----- nvinfo : EIATTR_PARAM_CBANK
	.align		4
        /*0068*/ 	.byte	0x04, 0x0a
        /*006a*/ 	.short	(.L_43 - .L_42)
	.align		4
.L_42:
        /*006c*/ 	.word	index@(.nv.constant0._Z7pre_dotPdS_S_i)
        /*0070*/ 	.short	0x0380
        /*0072*/ 	.short	0x001c


	//----- nvinfo : EIATTR_SW_WAR
	.align		4
.L_43:
        /*0074*/ 	.byte	0x04, 0x36
        /*0076*/ 	.short	(.L_45 - .L_44)
.L_44:
        /*0078*/ 	.word	0x00000008
.L_45:


//--------------------- .nv.info._Z10cuda_timesPdS_id --------------------------
	.section	.nv.info._Z10cuda_timesPdS_id,"",@"SHT_CUDA_INFO"
	.sectionflags	@""
	.align	4


	//----- nvinfo : EIATTR_CUDA_API_VERSION
	.align		4
        /*0000*/ 	.byte	0x04, 0x37
        /*0002*/ 	.short	(.L_47 - .L_46)
.L_46:
        /*0004*/ 	.word	0x00000082


	//----- nvinfo : EIATTR_KPARAM_INFO
	.align		4
.L_47:
        /*0008*/ 	.byte	0x04, 0x17
        /*000a*/ 	.short	(.L_49 - .L_48)
.L_48:
        /*000c*/ 	.word	0x00000000
        /*0010*/ 	.short	0x0003
        /*0012*/ 	.short	0x0018
        /*0014*/ 	.byte	0x00, 0xf0, 0x21, 0x00


	//----- nvinfo : EIATTR_KPARAM_INFO
	.align		4
.L_49:
        /*0018*/ 	.byte	0x04, 0x17
        /*001a*/ 	.short	(.L_51 - .L_50)
.L_50:
        /*001c*/ 	.word	0x00000000
        /*0020*/ 	.short	0x0002
        /*0022*/ 	.short	0x0010
        /*0024*/ 	.byte	0x00, 0xf0, 0x11, 0x00


	//----- nvinfo : EIATTR_KPARAM_INFO
	.align		4
.L_51:
        /*0028*/ 	.byte	0x04, 0x17
        /*002a*/ 	.short	(.L_53 - .L_52)
.L_52:
        /*002c*/ 	.word	0x00000000
        /*0030*/ 	.short	0x0001
        /*0032*/ 	.short	0x0008
        /*0034*/ 	.byte	0x00, 0xf5, 0x21, 0x00


	//----- nvinfo : EIATTR_KPARAM_INFO
	.align		4
.L_53:
        /*0038*/ 	.byte	0x04, 0x17
        /*003a*/ 	.short	(.L_55 - .L_54)
.L_54:
        /*003c*/ 	.word	0x00000000
        /*0040*/ 	.short	0x0000
        /*0042*/ 	.short	0x0000
        /*0044*/ 	.byte	0x00, 0xf5, 0x21, 0x00


	//----- nvinfo : EIATTR_SPARSE_MMA_MASK
	.align		4
.L_55:
        /*0048*/ 	.byte	0x03, 0x50
        /*004a*/ 	.short	0x0000


	//----- nvinfo : EIATTR_MAXREG_COUNT
	.align		4
        /*004c*/ 	.byte	0x03, 0x1b
        /*004e*/ 	.short	0x00ff


	//----- nvinfo : EIATTR_MERCURY_ISA_VERSION
	.align		4
        /*0050*/ 	.byte	0x03, 0x5f
        /*0052*/ 	.short	0x0101


	//----- nvinfo : EIATTR_VRC_CTA_INIT_COUNT
	.align		4
        /*0054*/ 	.byte	0x02, 0x4a
	.zero		1
	.zero		1


	//----- nvinfo : EIATTR_EXIT_INSTR_OFFSETS
	.align		4
        /*0058*/ 	.byte	0x04, 0x1c
        /*005a*/ 	.short	(.L_57 - .L_56)


	//   ....[0]....
.L_56:
        /*005c*/ 	.word	0x00000070


	//   ....[1]....
        /*0060*/ 	.word	0x00000110


	//----- nvinfo : EIATTR_CBANK_PARAM_SIZE
	.align		4
.L_57:
        /*0064*/ 	.byte	0x03, 0x19
        /*0066*/ 	.short	0x0020


	//----- nvinfo : EIATTR_PARAM_CBANK
	.align		4
        /*0068*/ 	.byte	0x04, 0x0a
        /*006a*/ 	.short	(.L_59 - .L_58)
	.align		4
.L_58:
        /*006c*/ 	.word	index@(.nv.constant0._Z10cuda_timesPdS_id)
        /*0070*/ 	.short	0x0380
        /*0072*/ 	.short	0x0020


	//----- nvinfo : EIATTR_SW_WAR
	.align		4
.L_59:
        /*0074*/ 	.byte	0x04, 0x36
        /*0076*/ 	.short	(.L_61 - .L_60)
.L_60:
        /*0078*/ 	.word	0x00000008
.L_61:


//--------------------- .nv.info._Z9cuda_plusPdS_S_id --------------------------
	.section	.nv.info._Z9cuda_plusPdS_S_id,"",@"SHT_CUDA_INFO"
	.sectionflags	@""
	.align	4


	//----- nvinfo : EIATTR_CUDA_API_VERSION
	.align		4
        /*0000*/ 	.byte	0x04, 0x37
        /*0002*/ 	.short	(.L_63 - .L_62)
.L_62:
        /*0004*/ 	.word	0x00000082


	//----- nvinfo : EIATTR_KPARAM_INFO
	.align		4
.L_63:
        /*0008*/ 	.byte	0x04, 0x17
        /*000a*/ 	.short	(.L_65 - .L_64)
.L_64:
        /*000c*/ 	.word	0x00000000
        /*0010*/ 	.short	0x0004
        /*0012*/ 	.short	0x0020
        /*0014*/ 	.byte	0x00, 0xf0, 0x21, 0x00


	//----- nvinfo : EIATTR_KPARAM_INFO
	.align		4
.L_65:
        /*0018*/ 	.byte	0x04, 0x17
        /*001a*/ 	.short	(.L_67 - .L_66)
.L_66:
        /*001c*/ 	.word	0x00000000
        /*0020*/ 	.short	0x0003
        /*0022*/ 	.short	0x0018
        /*0024*/ 	.byte	0x00, 0xf0, 0x11, 0x00


	//----- nvinfo : EIATTR_KPARAM_INFO
	.align		4
.L_67:
        /*0028*/ 	.byte	0x04, 0x17
        /*002a*/ 	.short	(.L_69 - .L_68)
.L_68:
        /*002c*/ 	.word	0x00000000
        /*0030*/ 	.short	0x0002
        /*0032*/ 	.short	0x0010
        /*0034*/ 	.byte	0x00, 0xf5, 0x21, 0x00


	//----- nvinfo : EIATTR_KPARAM_INFO
	.align		4
.L_69:
        /*0038*/ 	.byte	0x04, 0x17
        /*003a*/ 	.short	(.L_71 - .L_70)
.L_70:
        /*003c*/ 	.word	0x00000000
        /*0040*/ 	.short	0x0001
        /*0042*/ 	.short	0x0008
        /*0044*/ 	.byte	0x00, 0xf5, 0x21, 0x00


	//----- nvinfo : EIATTR_KPARAM_INFO
	.align		4
.L_71:
        /*0048*/ 	.byte	0x04, 0x17
        /*004a*/ 	.short	(.L_73 - .L_72)
.L_72:
        /*004c*/ 	.word	0x00000000
        /*0050*/ 	.short	0x0000
        /*0052*/ 	.short	0x0000
        /*0054*/ 	.byte	0x00, 0xf5, 0x21, 0x00


	//----- nvinfo : EIATTR_SPARSE_MMA_MASK
	.align		4
.L_73:
        /*0058*/ 	.byte	0x03, 0x50
        /*005a*/ 	.short	0x0000


	//----- nvinfo : EIATTR_MAXREG_COUNT
	.align		4
        /*005c*/ 	.byte	0x03, 0x1b
        /*005e*/ 	.short	0x00ff


	//----- nvinfo : EIATTR_MERCURY_ISA_VERSION
	.align		4
        /*0060*/ 	.byte	0x03, 0x5f
        /*0062*/ 	.short	0x0101


	//----- nvinfo : EIATTR_VRC_CTA_INIT_COUNT
	.align		4
        /*0064*/ 	.byte	0x02, 0x4a
	.zero		1
	.zero		1


	//----- nvinfo : EIATTR_EXIT_INSTR_OFFSETS
	.align		4
        /*0068*/ 	.byte	0x04, 0x1c
        /*006a*/ 	.short	(.L_75 - .L_74)


	//   ....[0]....
.L_74:
        /*006c*/ 	.word	0x00000070


	//   ....[1]....
        /*0070*/ 	.word	0x00000140


	//----- nvinfo : EIATTR_CBANK_PARAM_SIZE
	.align		4
.L_75:
        /*0074*/ 	.byte	0x03, 0x19
        /*0076*/ 	.short	0x0028


	//----- nvinfo : EIATTR_PARAM_CBANK
	.align		4
        /*0078*/ 	.byte	0x04, 0x0a
        /*007a*/ 	.short	(.L_77 - .L_76)
	.align		4
.L_76:
        /*007c*/ 	.word	index@(.nv.constant0._Z9cuda_plusPdS_S_id)
        /*0080*/ 	.short	0x0380
        /*0082*/ 	.short	0x0028


	//----- nvinfo : EIATTR_SW_WAR
	.align		4
.L_77:
        /*0084*/ 	.byte	0x04, 0x36
        /*0086*/ 	.short	(.L_79 - .L_78)
.L_78:
        /*0088*/ 	.word	0x00000008
.L_79:


//--------------------- .nv.info._Z10cuda_init0Pdi --------------------------
	.section	.nv.info._Z10cuda_init0Pdi,"",@"SHT_CUDA_INFO"
	.sectionflags	@""
	.align	4


	//----- nvinfo : EIATTR_CUDA_API_VERSION
	.align		4
        /*0000*/ 	.byte	0x04, 0x37
        /*0002*/ 	.short	(.L_81 - .L_80)
.L_80:
        /*0004*/ 	.word	0x00000082


	//----- nvinfo : EIATTR_KPARAM_INFO
	.align		4
.L_81:
        /*0008*/ 	.byte	0x04, 0x17
        /*000a*/ 	.short	(.L_83 - .L_82)
.L_82:
        /*000c*/ 	.word	0x00000000
        /*0010*/ 	.short	0x0001
        /*0012*/ 	.short	0x0008
        /*0014*/ 	.byte	0x00, 0xf0, 0x11, 0x00


	//----- nvinfo : EIATTR_KPARAM_INFO
	.align		4
.L_83:
        /*0018*/ 	.byte	0x04, 0x17
        /*001a*/ 	.short	(.L_85 - .L_84)
.L_84:
        /*001c*/ 	.word	0x00000000
        /*0020*/ 	.short	0x0000
        /*0022*/ 	.short	0x0000
        /*0024*/ 	.byte	0x00, 0xf5, 0x21, 0x00


	//----- nvinfo : EIATTR_SPARSE_MMA_MASK
	.align		4
.L_85:
        /*0028*/ 	.byte	0x03, 0x50
        /*002a*/ 	.short	0x0000


	//----- nvinfo : EIATTR_MAXREG_COUNT
	.align		4
        /*002c*/ 	.byte	0x03, 0x1b
        /*002e*/ 	.short	0x00ff


	//----- nvinfo : EIATTR_MERCURY_ISA_VERSION
	.align		4
        /*0030*/ 	.byte	0x03, 0x5f
        /*0032*/ 	.short	0x0101


	//----- nvinfo : EIATTR_VRC_CTA_INIT_COUNT
	.align		4
        /*0034*/ 	.byte	0x02, 0x4a
	.zero		1
	.zero		1


	//----- nvinfo : EIATTR_EXIT_INSTR_OFFSETS
	.align		4
        /*0038*/ 	.byte	0x04, 0x1c
        /*003a*/ 	.short	(.L_87 - .L_86)


	//   ....[0]....
.L_86:
        /*003c*/ 	.word	0x00000070


	//   ....[1]....
        /*0040*/ 	.word	0x000000c0


	//----- nvinfo : EIATTR_CBANK_PARAM_SIZE
	.align		4
.L_87:
        /*0044*/ 	.byte	0x03, 0x19
        /*0046*/ 	.short	0x000c


	//----- nvinfo : EIATTR_PARAM_CBANK
	.align		4
        /*0048*/ 	.byte	0x04, 0x0a
        /*004a*/ 	.short	(.L_89 - .L_88)
	.align		4
.L_88:
        /*004c*/ 	.word	index@(.nv.constant0._Z10cuda_init0Pdi)
        /*0050*/ 	.short	0x0380
        /*0052*/ 	.short	0x000c


	//----- nvinfo : EIATTR_SW_WAR
	.align		4
.L_89:
        /*0054*/ 	.byte	0x04, 0x36
        /*0056*/ 	.short	(.L_91 - .L_90)
.L_90:
        /*0058*/ 	.word	0x00000008
.L_91:


//--------------------- .nv.info._Z13cuda_spmv_csrPKiS0_PKdiS2_Pd --------------------------
	.section	.nv.info._Z13cuda_spmv_csrPKiS0_PKdiS2_Pd,"",@"SHT_CUDA_INFO"
	.sectionflags	@""
	.align	4


	//----- nvinfo : EIATTR_CUDA_API_VERSION
	.align		4
        /*0000*/ 	.byte	0x04, 0x37
        /*0002*/ 	.short	(.L_93 - .L_92)
.L_92:
        /*0004*/ 	.word	0x00000082


	//----- nvinfo : EIATTR_KPARAM_INFO
	.align		4
.L_93:
        /*0008*/ 	.byte	0x04, 0x17
        /*000a*/ 	.short	(.L_95 - .L_94)
.L_94:
        /*000c*/ 	.word	0x00000000
        /*0010*/ 	.short	0x0005
        /*0012*/ 	.short	0x0028
        /*0014*/ 	.byte	0x00, 0xf5, 0x21, 0x00


	//----- nvinfo : EIATTR_KPARAM_INFO
	.align		4
.L_95:
        /*0018*/ 	.byte	0x04, 0x17
        /*001a*/ 	.short	(.L_97 - .L_96)
.L_96:
        /*001c*/ 	.word	0x00000000
        /*0020*/ 	.short	0x0004
        /*0022*/ 	.short	0x0020
        /*0024*/ 	.byte	0x00, 0xf5, 0x21, 0x00


	//----- nvinfo : EIATTR_KPARAM_INFO
	.align		4
.L_97:
        /*0028*/ 	.byte	0x04, 0x17
        /*002a*/ 	.short	(.L_99 - .L_98)
.L_98:
        /*002c*/ 	.word	0x00000000
        /*0030*/ 	.short	0x0003
        /*0032*/ 	.short	0x0018
        /*0034*/ 	.byte	0x00, 0xf0, 0x11, 0x00


	//----- nvinfo : EIATTR_KPARAM_INFO
	.align		4
.L_99:
        /*0038*/ 	.byte	0x04, 0x17
        /*003a*/ 	.short	(.L_101 - .L_100)
.L_100:
        /*003c*/ 	.word	0x00000000
        /*0040*/ 	.short	0x0002
        /*0042*/ 	.short	0x0010
        /*0044*/ 	.byte	0x00, 0xf5, 0x21, 0x00


	//----- nvinfo : EIATTR_KPARAM_INFO
	.align		4
.L_101:
        /*0048*/ 	.byte	0x04, 0x17
        /*004a*/ 	.short	(.L_103 - .L_102)
.L_102:
        /*004c*/ 	.word	0x00000000
        /*0050*/ 	.short	0x0001
        /*0052*/ 	.short	0x0008
        /*0054*/ 	.byte	0x00, 0xf5, 0x21, 0x00


	//----- nvinfo : EIATTR_KPARAM_INFO
	.align		4
.L_103:
        /*0058*/ 	.byte	0x04, 0x17
        /*005a*/ 	.short	(.L_105 - .L_104)
.L_104:
        /*005c*/ 	.word	0x00000000
        /*0060*/ 	.short	0x0000
        /*0062*/ 	.short	0x0000
        /*0064*/ 	.byte	0x00, 0xf5, 0x21, 0x00


	//----- nvinfo : EIATTR_SPARSE_MMA_MASK
	.align		4
.L_105:
        /*0068*/ 	.byte	0x03, 0x50
        /*006a*/ 	.short	0x0000


	//----- nvinfo : EIATTR_MAXREG_COUNT
	.align		4
        /*006c*/ 	.byte	0x03, 0x1b
        /*006e*/ 	.short	0x00ff


	//----- nvinfo : EIATTR_MERCURY_ISA_VERSION
	.align		4
        /*0070*/ 	.byte	0x03, 0x5f
        /*0072*/ 	.short	0x0101


	//----- nvinfo : EIATTR_VRC_CTA_INIT_COUNT
	.align		4
        /*0074*/ 	.byte	0x02, 0x4a
	.zero		1
	.zero		1


	//----- nvinfo : EIATTR_EXIT_INSTR_OFFSETS
	.align		4
        /*0078*/ 	.byte	0x04, 0x1c
        /*007a*/ 	.short	(.L_107 - .L_106)


	//   ....[0]....
.L_106:
        /*007c*/ 	.word	0x00000070


	//   ....[1]....
        /*0080*/ 	.word	0x00000e50


	//----- nvinfo : EIATTR_CRS_STACK_SIZE
	.align		4
.L_107:
        /*0084*/ 	.byte	0x04, 0x1e
        /*0086*/ 	.short	(.L_109 - .L_108)
.L_108:
        /*0088*/ 	.word	0x00000000


	//----- nvinfo : EIATTR_CBANK_PARAM_SIZE
	.align		4
.L_109:
        /*008c*/ 	.byte	0x03, 0x19
        /*008e*/ 	.short	0x0030


	//----- nvinfo : EIATTR_PARAM_CBANK
	.align		4
        /*0090*/ 	.byte	0x04, 0x0a
        /*0092*/ 	.short	(.L_111 - .L_110)
	.align		4
.L_110:
        /*0094*/ 	.word	index@(.nv.constant0._Z13cuda_spmv_csrPKiS0_PKdiS2_Pd)
        /*0098*/ 	.short	0x0380
        /*009a*/ 	.short	0x0030


	//----- nvinfo : EIATTR_SW_WAR
	.align		4
.L_111:
        /*009c*/ 	.byte	0x04, 0x36
        /*009e*/ 	.short	(.L_113 - .L_112)
.L_112:
        /*00a0*/ 	.word	0x00000008
.L_113:


//--------------------- .nv.callgraph             --------------------------
	.section	.nv.callgraph,"",@"SHT_CUDA_CALLGRAPH"
	.align	4
	.sectionentsize	8
	.align		4
        /*0000*/ 	.word	0x00000000
	.align		4
        /*0004*/ 	.word	0xffffffff
	.align		4
        /*0008*/ 	.word	0x00000000
	.align		4
        /*000c*/ 	.word	0xfffffffe
	.align		4
        /*0010*/ 	.word	0x00000000
	.align		4
        /*0014*/ 	.word	0xfffffffd
	.align		4
        /*0018*/ 	.word	0x00000000
	.align		4
        /*001c*/ 	.word	0xfffffffc


//--------------------- .text._Z7pre_dotPdS_S_i   --------------------------
	.section	.text._Z7pre_dotPdS_S_i,"ax",@progbits
	.align	128
        .global         _Z7pre_dotPdS_S_i
        .type           _Z7pre_dotPdS_S_i,@function
        .size           _Z7pre_dotPdS_S_i,(.L_x_15 - _Z7pre_dotPdS_S_i)
        .other          _Z7pre_dotPdS_S_i,@"STO_CUDA_ENTRY STV_DEFAULT"
_Z7pre_dotPdS_S_i:
.text._Z7pre_dotPdS_S_i:
[----:B------:R-:W-:Y:S01]  /*0000*/  LDC R1, c[0x0][0x37c] ;  /* 0x0000df00ff017b82 */ /* 0x000fe20000000800 */
[----:B------:R-:W0:Y:S07]  /*0010*/  S2R R11, SR_TID.X ;  /* 0x00000000000b7919 */ /* 0x000e2e0000002100 */
[----:B------:R-:W0:Y:S01]  /*0020*/  S2UR UR4, SR_CTAID.X ;  /* 0x00000000000479c3 */ /* 0x000e220000002500 */
[----:B------:R-:W1:Y:S07]  /*0030*/  LDCU UR5, c[0x0][0x398] ;  /* 0x00007300ff0577ac */ /* 0x000e6e0008000800 */
[----:B------:R-:W0:Y:S02]  /*0040*/  LDC R0, c[0x0][0x360] ;  /* 0x0000d800ff007b82 */ /* 0x000e240000000800 */
[----:B0-----:R-:W-:-:S05]  /*0050*/  IMAD R11, R0, UR4, R11 ;  /* 0x00000004000b7c24 */ /* 0x001fca000f8e020b */
[----:B-1----:R-:W-:-:S13]  /*0060*/  ISETP.GE.AND P0, PT, R11, UR5, PT ;  /* 0x000000050b007c0c */ /* 0x002fda000bf06270 */
[----:B------:R-:W-:Y:S05]  /*0070*/  @P0 EXIT ;  /* 0x000000000000094d */ /* 0x000fea0003800000 */
[----:B------:R-:W0:Y:S01]  /*0080*/  LDC.64 R2, c[0x0][0x380] ;  /* 0x0000e000ff027b82 */ /* 0x000e220000000a00 */
[----:B------:R-:W1:Y:S07]  /*0090*/  LDCU.64 UR4, c[0x0][0x358] ;  /* 0x00006b00ff0477ac */ /* 0x000e6e0008000a00 */
[----:B------:R-:W2:Y:S08]  /*00a0*/  LDC.64 R4, c[0x0][0x388] ;  /* 0x0000e200ff047b82 */ /* 0x000eb00000000a00 */
[----:B------:R-:W3:Y:S01]  /*00b0*/  LDC.64 R8, c[0x0][0x390] ;  /* 0x0000e400ff087b82 */ /* 0x000ee20000000a00 */
[----:B0-----:R-:W-:-:S06]  /*00c0*/  IMAD.WIDE R2, R11, 0x8, R2 ;  /* 0x000000080b027825 */ /* 0x001fcc00078e0202 */
[----:B-1----:R-:W4:Y:S01]  /*00d0*/  LDG.E.64 R2, desc[UR4][R2.64] ;  /* 0x0000000402027981 */ /* 0x002f22000c1e1b00 */
[----:B--2---:R-:W-:-:S06]  /*00e0*/  IMAD.WIDE R4, R11, 0x8, R4 ;  /* 0x000000080b047825 */ /* 0x004fcc00078e0204 */
[----:B------:R-:W4:Y:S01]  /*00f0*/  LDG.E.64 R4, desc[UR4][R4.64] ;  /* 0x0000000404047981 */ /* 0x000f22000c1e1b00 */
[----:B---3--:R-:W-:Y:S01]  /*0100*/  IMAD.WIDE R8, R11, 0x8, R8 ;  /* 0x000000080b087825 */ /* 0x008fe200078e0208 */
[----:B----4-:R-:W-:-:S07]  /*0110*/  DMUL R6, R2, R4 ;  /* 0x0000000402067228 */ /* 0x010fce0000000000 */
[----:B------:R-:W-:Y:S01]  /*0120*/  STG.E.64 desc[UR4][R8.64], R6 ;  /* 0x0000000608007986 */ /* 0x000fe2000c101b04 */
[----:B------:R-:W-:Y:S05]  /*0130*/  EXIT ;  /* 0x000000000000794d */ /* 0x000fea0003800000 */
.L_x_0:
[----:B------:R-:W-:-:S00]  /*0140*/  BRA `(.L_x_0) ;  /* 0xfffffffc00fc7947 */ /* 0x000fc0000383ffff */
[----:B------:R-:W-:-:S00]  /*0150*/  NOP ;  /* 0x0000000000007918 */ /* 0x000fc00000000000 */
        /* <DEDUP_REMOVED lines=10> */
.L_x_15:


//--------------------- .text._Z10cuda_timesPdS_id --------------------------
	.section	.text._Z10cuda_timesPdS_id,"ax",@progbits
	.align	128
        .global         _Z10cuda_timesPdS_id
        .type           _Z10cuda_timesPdS_id,@function
        .size           _Z10cuda_timesPdS_id,(.L_x_16 - _Z10cuda_timesPdS_id)
        .other          _Z10cuda_timesPdS_id,@"STO_CUDA_ENTRY STV_DEFAULT"
_Z10cuda_timesPdS_id:
.text._Z10cuda_timesPdS_id:
        /* <DEDUP_REMOVED lines=9> */
[----:B------:R-:W1:Y:S01]  /*0090*/  LDCU.64 UR4, c[0x0][0x358] ;  /* 0x00006b00ff0477ac */ /* 0x000e620008000a00 */
[----:B------:R-:W2:Y:S06]  /*00a0*/  LDCU.64 UR6, c[0x0][0x398] ;  /* 0x00007300ff0677ac */ /* 0x000eac0008000a00 */
[----:B------:R-:W3:Y:S01]  /*00b0*/  LDC.64 R6, c[0x0][0x388] ;  /* 0x0000e200ff067b82 */ /* 0x000ee20000000a00 */
[----:B0-----:R-:W-:-:S06]  /*00c0*/  IMAD.WIDE R2, R9, 0x8, R2 ;  /* 0x0000000809027825 */ /* 0x001fcc00078e0202 */
[----:B-1----:R-:W2:Y:S01]  /*00d0*/  LDG.E.64 R2, desc[UR4][R2.64] ;  /* 0x0000000402027981 */ /* 0x002ea2000c1e1b00 */
[----:B---3--:R-:W-:Y:S01]  /*00e0*/  IMAD.WIDE R6, R9, 0x8, R6 ;  /* 0x0000000809067825 */ /* 0x008fe200078e0206 */
[----:B--2---:R-:W-:-:S07]  /*00f0*/  DMUL R4, R2, UR6 ;  /* 0x0000000602047c28 */ /* 0x004fce0008000000 */
[----:B------:R-:W-:Y:S01]  /*0100*/  STG.E.64 desc[UR4][R6.64], R4 ;  /* 0x0000000406007986 */ /* 0x000fe2000c101b04 */
[----:B------:R-:W-:Y:S05]  /*0110*/  EXIT ;  /* 0x000000000000794d */ /* 0x000fea0003800000 */
.L_x_1:
        /* <DEDUP_REMOVED lines=14> */
.L_x_16:


//--------------------- .text._Z9cuda_plusPdS_S_id --------------------------
	.section	.text._Z9cuda_plusPdS_S_id,"ax",@progbits
	.align	128
        .global         _Z9cuda_plusPdS_S_id
        .type           _Z9cuda_plusPdS_S_id,@function
        .size           _Z9cuda_plusPdS_S_id,(.L_x_17 - _Z9cuda_plusPdS_S_id)
        .other          _Z9cuda_plusPdS_S_id,@"STO_CUDA_ENTRY STV_DEFAULT"
_Z9cuda_plusPdS_S_id:
.text._Z9cuda_plusPdS_S_id:
        /* <DEDUP_REMOVED lines=11> */
[----:B------:R-:W3:Y:S08]  /*00b0*/  LDC.64 R4, c[0x0][0x388] ;  /* 0x0000e200ff047b82 */ /* 0x000ef00000000a00 */
[----:B------:R-:W4:Y:S01]  /*00c0*/  LDC.64 R8, c[0x0][0x390] ;  /* 0x0000e400ff087b82 */ /* 0x000f220000000a00 */
[----:B0-----:R-:W-:-:S06]  /*00d0*/  IMAD.WIDE R2, R11, 0x8, R2 ;  /* 0x000000080b027825 */ /* 0x001fcc00078e0202 */
[----:B-1----:R-:W2:Y:S01]  /*00e0*/  LDG.E.64 R2, desc[UR4][R2.64] ;  /* 0x0000000402027981 */ /* 0x002ea2000c1e1b00 */
[----:B---3--:R-:W-:-:S06]  /*00f0*/  IMAD.WIDE R4, R11, 0x8, R4 ;  /* 0x000000080b047825 */ /* 0x008fcc00078e0204 */
[----:B------:R-:W2:Y:S01]  /*0100*/  LDG.E.64 R4, desc[UR4][R4.64] ;  /* 0x0000000404047981 */ /* 0x000ea2000c1e1b00 */
[----:B----4-:R-:W-:Y:S01]  /*0110*/  IMAD.WIDE R8, R11, 0x8, R8 ;  /* 0x000000080b087825 */ /* 0x010fe200078e0208 */
[----:B--2---:R-:W-:-:S07]  /*0120*/  DFMA R6, R4, UR6, R2 ;  /* 0x0000000604067c2b */ /* 0x004fce0008000002 */
[----:B------:R-:W-:Y:S01]  /*0130*/  STG.E.64 desc[UR4][R8.64], R6 ;  /* 0x0000000608007986 */ /* 0x000fe2000c101b04 */
[----:B------:R-:W-:Y:S05]  /*0140*/  EXIT ;  /* 0x000000000000794d */ /* 0x000fea0003800000 */
.L_x_2:
        /* <DEDUP_REMOVED lines=11> */
.L_x_17:


//--------------------- .text._Z10cuda_init0Pdi   --------------------------
	.section	.text._Z10cuda_init0Pdi,"ax",@progbits
	.align	128
        .global         _Z10cuda_init0Pdi
        .type           _Z10cuda_init0Pdi,@function
        .size           _Z10cuda_init0Pdi,(.L_x_18 - _Z10cuda_init0Pdi)
        .other          _Z10cuda_init0Pdi,@"STO_CUDA_ENTRY STV_DEFAULT"
_Z10cuda_init0Pdi:
.text._Z10cuda_init0Pdi:
        /* <DEDUP_REMOVED lines=10> */
[----:B0-----:R-:W-:-:S05]  /*00a0*/  IMAD.WIDE R2, R5, 0x8, R2 ;  /* 0x0000000805027825 */ /* 0x001fca00078e0202 */
[----:B-1----:R-:W-:Y:S01]  /*00b0*/  STG.E.64 desc[UR4][R2.64], RZ ;  /* 0x000000ff02007986 */ /* 0x002fe2000c101b04 */
[----:B------:R-:W-:Y:S05]  /*00c0*/  EXIT ;  /* 0x000000000000794d */ /* 0x000fea0003800000 */
.L_x_3:
        /* <DEDUP_REMOVED lines=11> */
.L_x_18:


//--------------------- .text._Z13cuda_spmv_csrPKiS0_PKdiS2_Pd --------------------------
	.section	.text._Z13cuda_spmv_csrPKiS0_PKdiS2_Pd,"ax",@progbits
	.align	128
        .global         _Z13cuda_spmv_csrPKiS0_PKdiS2_Pd
        .type           _Z13cuda_spmv_csrPKiS0_PKdiS2_Pd,@function
        .size           _Z13cuda_spmv_csrPKiS0_PKdiS2_Pd,(.L_x_19 - _Z13cuda_spmv_csrPKiS0_PKdiS2_Pd)
        .other          _Z13cuda_spmv_csrPKiS0_PKdiS2_Pd,@"STO_CUDA_ENTRY STV_DEFAULT"
_Z13cuda_spmv_csrPKiS0_PKdiS2_Pd:
.text._Z13cuda_spmv_csrPKiS0_PKdiS2_Pd:
        /* <DEDUP_REMOVED lines=11> */
[----:B-1----:R-:W2:Y:S04]  /*00b0*/  LDG.E R4, desc[UR4][R2.64] ;  /* 0x0000000402047981 */ /* 0x002ea8000c1e1900 */
[----:B------:R-:W2:Y:S01]  /*00c0*/  LDG.E R5, desc[UR4][R2.64+0x4] ;  /* 0x0000040402057981 */ /* 0x000ea2000c1e1900 */
[----:B------:R-:W-:Y:S01]  /*00d0*/  BSSY.RECONVERGENT B0, `(.L_x_4) ;  /* 0x00000d4000007945 */ /* 0x000fe20003800200 */
[----:B------:R-:W-:Y:S02]  /*00e0*/  CS2R R26, SRZ ;  /* 0x00000000001a7805 */ /* 0x000fe4000001ff00 */
[----:B--2---:R-:W-:-:S13]  /*00f0*/  ISETP.GE.AND P0, PT, R4, R5, PT ;  /* 0x000000050400720c */ /* 0x004fda0003f06270 */
[----:B------:R-:W-:Y:S05]  /*0100*/  @P0 BRA `(.L_x_5) ;  /* 0x0000000c00400947 */ /* 0x000fea0003800000 */
[----:B------:R-:W-:Y:S01]  /*0110*/  MOV R2, R4 ;  /* 0x0000000400027202 */ /* 0x000fe20000000f00 */
[----:B------:R-:W-:Y:S01]  /*0120*/  BSSY.RECONVERGENT B1, `(.L_x_6) ;  /* 0x0000068000017945 */ /* 0x000fe20003800200 */
[----:B------:R-:W-:Y:S02]  /*0130*/  CS2R R26, SRZ ;  /* 0x00000000001a7805 */ /* 0x000fe4000001ff00 */
[CC--:B------:R-:W-:Y:S02]  /*0140*/  IADD3 R3, PT, PT, -R5.reuse, R2.reuse, RZ ;  /* 0x0000000205037210 */ /* 0x0c0fe40007ffe1ff */
[----:B------:R-:W-:Y:S02]  /*0150*/  IADD3 R4, PT, PT, R5, -R2, RZ ;  /* 0x8000000205047210 */ /* 0x000fe40007ffe0ff */
[----:B------:R-:W-:Y:S02]  /*0160*/  ISETP.GT.U32.AND P1, PT, R3, -0x10, PT ;  /* 0xfffffff00300780c */ /* 0x000fe40003f24070 */
[----:B------:R-:W-:-:S04]  /*0170*/  LOP3.LUT R5, R4, 0xf, RZ, 0xc0, !PT ;  /* 0x0000000f04057812 */ /* 0x000fc800078ec0ff */
[----:B------:R-:W-:-:S07]  /*0180*/  ISETP.NE.AND P0, PT, R5, RZ, PT ;  /* 0x000000ff0500720c */ /* 0x000fce0003f05270 */
[----:B------:R-:W-:Y:S06]  /*0190*/  @P1 BRA `(.L_x_7) ;  /* 0x0000000400801947 */ /* 0x000fec0003800000 */
[----:B------:R-:W0:Y:S01]  /*01a0*/  LDC.64 R6, c[0x0][0x390] ;  /* 0x0000e400ff067b82 */ /* 0x000e220000000a00 */
[----:B------:R-:W-:Y:S02]  /*01b0*/  LOP3.LUT R3, R4, 0xfffffff0, RZ, 0xc0, !PT ;  /* 0xfffffff004037812 */ /* 0x000fe400078ec0ff */
[----:B------:R-:W-:Y:S02]  /*01c0*/  CS2R R26, SRZ ;  /* 0x00000000001a7805 */ /* 0x000fe4000001ff00 */
[----:B------:R-:W-:-:S03]  /*01d0*/  IADD3 R3, PT, PT, -R3, RZ, RZ ;  /* 0x000000ff03037210 */ /* 0x000fc60007ffe1ff */
[----:B------:R-:W1:Y:S01]  /*01e0*/  LDC.64 R8, c[0x0][0x388] ;  /* 0x0000e200ff087b82 */ /* 0x000e620000000a00 */
[----:B0-----:R-:W-:-:S04]  /*01f0*/  IADD3 R6, P1, PT, R6, 0x40, RZ ;  /* 0x0000004006067810 */ /* 0x001fc80007f3e0ff */
[----:B------:R-:W-:Y:S02]  /*0200*/  IADD3.X R7, PT, PT, RZ, R7, RZ, P1, !PT ;  /* 0x00000007ff077210 */ /* 0x000fe40000ffe4ff */
[----:B-1----:R-:W-:-:S04]  /*0210*/  IADD3 R8, P2, PT, R8, 0x20, RZ ;  /* 0x0000002008087810 */ /* 0x002fc80007f5e0ff */
[----:B------:R-:W-:-:S09]  /*0220*/  IADD3.X R9, PT, PT, RZ, R9, RZ, P2, !PT ;  /* 0x00000009ff097210 */ /* 0x000fd200017fe4ff */
.L_x_8:
[C---:B------:R-:W-:Y:S01]  /*0230*/  IMAD.WIDE R28, R2.reuse, 0x4, R8 ;  /* 0x00000004021c7825 */ /* 0x040fe200078e0208 */
[----:B------:R-:W0:Y:S04]  /*0240*/  LDC.64 R12, c[0x0][0x3a0] ;  /* 0x0000e800ff0c7b82 */ /* 0x000e280000000a00 */
[----:B------:R-:W0:Y:S01]  /*0250*/  LDG.E R15, desc[UR4][R28.64+-0x20] ;  /* 0xffffe0041c0f7981 */ /* 0x000e22000c1e1900 */
[----:B------:R-:W-:-:S03]  /*0260*/  IMAD.WIDE R10, R2, 0x8, R6 ;  /* 0x00000008020a7825 */ /* 0x000fc600078e0206 */
[----:B------:R-:W2:Y:S04]  /*0270*/  LDG.E R25, desc[UR4][R28.64+-0x1c] ;  /* 0xffffe4041c197981 */ /* 0x000ea8000c1e1900 */
[----:B------:R-:W3:Y:S04]  /*0280*/  LDG.E.64 R16, desc[UR4][R10.64+-0x40] ;  /* 0xffffc0040a107981 */ /* 0x000ee8000c1e1b00 */
[----:B------:R-:W4:Y:S04]  /*0290*/  LDG.E R19, desc[UR4][R28.64+-0x18] ;  /* 0xffffe8041c137981 */ /* 0x000f28000c1e1900 */
[----:B------:R-:W5:Y:S04]  /*02a0*/  LDG.E.64 R22, desc[UR4][R10.64+-0x38] ;  /* 0xffffc8040a167981 */ /* 0x000f68000c1e1b00 */
[----:B------:R-:W5:Y:S01]  /*02b0*/  LDG.E.64 R20, desc[UR4][R10.64+-0x30] ;  /* 0xffffd0040a147981 */ /* 0x000f62000c1e1b00 */
[----:B0-----:R-:W-:-:S06]  /*02c0*/  IMAD.WIDE R14, R15, 0x8, R12 ;  /* 0x000000080f0e7825 */ /* 0x001fcc00078e020c */
[----:B------:R-:W3:Y:S01]  /*02d0*/  LDG.E.64 R14, desc[UR4][R14.64] ;  /* 0x000000040e0e7981 */ /* 0x000ee2000c1e1b00 */
[----:B--2---:R-:W-:-:S04]  /*02e0*/  IMAD.WIDE R24, R25, 0x8, R12 ;  /* 0x0000000819187825 */ /* 0x004fc800078e020c */
[----:B----4-:R-:W-:-:S06]  /*02f0*/  IMAD.WIDE R18, R19, 0x8, R12 ;  /* 0x0000000813127825 */ /* 0x010fcc00078e020c */
[----:B------:R-:W2:Y:S01]  /*0300*/  LDG.E.64 R18, desc[UR4][R18.64] ;  /* 0x0000000412127981 */ /* 0x000ea2000c1e1b00 */
[----:B---3--:R-:W-:-:S03]  /*0310*/  DFMA R26, R16, R14, R26 ;  /* 0x0000000e101a722b */ /* 0x008fc6000000001a */
[----:B------:R-:W5:Y:S04]  /*0320*/  LDG.E.64 R14, desc[UR4][R24.64] ;  /* 0x00000004180e7981 */ /* 0x000f68000c1e1b00 */
[----:B------:R-:W3:Y:S04]  /*0330*/  LDG.E R17, desc[UR4][R28.64+-0x14] ;  /* 0xffffec041c117981 */ /* 0x000ee8000c1e1900 */
[----:B------:R-:W4:Y:S01]  /*0340*/  LDG.E R25, desc[UR4][R28.64+-0xc] ;  /* 0xfffff4041c197981 */ /* 0x000f22000c1e1900 */
[----:B-----5:R-:W-:-:S03]  /*0350*/  DFMA R22, R22, R14, R26 ;  /* 0x0000000e1616722b */ /* 0x020fc6000000001a */
[----:B------:R-:W5:Y:S01]  /*0360*/  LDG.E R15, desc[UR4][R28.64+-0x10] ;  /* 0xfffff0041c0f7981 */ /* 0x000f62000c1e1900 */
[----:B---3--:R-:W-:-:S03]  /*0370*/  IMAD.WIDE R16, R17, 0x8, R12 ;  /* 0x0000000811107825 */ /* 0x008fc600078e020c */
[----:B------:R-:W3:Y:S01]  /*0380*/  LDG.E R27, desc[UR4][R28.64+-0x8] ;  /* 0xfffff8041c1b7981 */ /* 0x000ee2000c1e1900 */
[----:B--2---:R-:W-:-:S03]  /*0390*/  DFMA R18, R20, R18, R22 ;  /* 0x000000121412722b */ /* 0x004fc60000000016 */
[----:B------:R-:W2:Y:S04]  /*03a0*/  LDG.E.64 R22, desc[UR4][R10.64+-0x28] ;  /* 0xffffd8040a167981 */ /* 0x000ea8000c1e1b00 */
[----:B------:R-:W2:Y:S01]  /*03b0*/  LDG.E.64 R16, desc[UR4][R16.64] ;  /* 0x0000000410107981 */ /* 0x000ea2000c1e1b00 */
[----:B----4-:R-:W-:-:S05]  /*03c0*/  IMAD.WIDE R24, R25, 0x8, R12 ;  /* 0x0000000819187825 */ /* 0x010fca00078e020c */
[----:B------:R-:W4:Y:S04]  /*03d0*/  LDG.E.64 R20, desc[UR4][R24.64] ;  /* 0x0000000418147981 */ /* 0x000f28000c1e1b00 */
[----:B------:R-:W4:Y:S01]  /*03e0*/  LDG.E R25, desc[UR4][R28.64+0x4] ;  /* 0x000004041c197981 */ /* 0x000f22000c1e1900 */
[----:B-----5:R-:W-:-:S06]  /*03f0*/  IMAD.WIDE R14, R15, 0x8, R12 ;  /* 0x000000080f0e7825 */ /* 0x020fcc00078e020c */
[----:B------:R-:W5:Y:S01]  /*0400*/  LDG.E.64 R14, desc[UR4][R14.64] ;  /* 0x000000040e0e7981 */ /* 0x000f62000c1e1b00 */
[----:B--2---:R-:W-:-:S03]  /*0410*/  DFMA R22, R22, R16, R18 ;  /* 0x000000101616722b */ /* 0x004fc60000000012 */
[----:B------:R-:W5:Y:S04]  /*0420*/  LDG.E.64 R18, desc[UR4][R10.64+-0x20] ;  /* 0xffffe0040a127981 */ /* 0x000f68000c1e1b00 */
[----:B------:R-:W4:Y:S01]  /*0430*/  LDG.E.64 R16, desc[UR4][R10.64+-0x18] ;  /* 0xffffe8040a107981 */ /* 0x000f22000c1e1b00 */
[----:B---3--:R-:W-:Y:S01]  /*0440*/  IMAD.WIDE R26, R27, 0x8, R12 ;  /* 0x000000081b1a7825 */ /* 0x008fe200078e020c */
[----:B-----5:R-:W-:Y:S02]  /*0450*/  DFMA R18, R18, R14, R22 ;  /* 0x0000000e1212722b */ /* 0x020fe40000000016 */
[----:B------:R-:W2:Y:S04]  /*0460*/  LDG.E R15, desc[UR4][R28.64+-0x4] ;  /* 0xfffffc041c0f7981 */ /* 0x000ea8000c1e1900 */
[----:B------:R-:W3:Y:S02]  /*0470*/  LDG.E.64 R22, desc[UR4][R10.64+-0x10] ;  /* 0xfffff0040a167981 */ /* 0x000ee4000c1e1b00 */
[----:B----4-:R-:W-:-:S02]  /*0480*/  DFMA R20, R16, R20, R18 ;  /* 0x000000141014722b */ /* 0x010fc40000000012 */
[----:B------:R-:W3:Y:S04]  /*0490*/  LDG.E.64 R16, desc[UR4][R26.64] ;  /* 0x000000041a107981 */ /* 0x000ee8000c1e1b00 */
[----:B------:R-:W4:Y:S04]  /*04a0*/  LDG.E R19, desc[UR4][R28.64] ;  /* 0x000000041c137981 */ /* 0x000f28000c1e1900 */
[----:B------:R-:W5:Y:S01]  /*04b0*/  LDG.E R27, desc[UR4][R28.64+0x8] ;  /* 0x000008041c1b7981 */ /* 0x000f62000c1e1900 */
[----:B--2---:R-:W-:Y:S01]  /*04c0*/  IMAD.WIDE R14, R15, 0x8, R12 ;  /* 0x000000080f0e7825 */ /* 0x004fe200078e020c */
[----:B---3--:R-:W-:-:S02]  /*04d0*/  DFMA R22, R22, R16, R20 ;  /* 0x000000101616722b */ /* 0x008fc40000000014 */
[----:B------:R-:W2:Y:S04]  /*04e0*/  LDG.E.64 R20, desc[UR4][R10.64+-0x8] ;  /* 0xfffff8040a147981 */ /* 0x000ea8000c1e1b00 */
[----:B------:R-:W2:Y:S01]  /*04f0*/  LDG.E.64 R16, desc[UR4][R14.64] ;  /* 0x000000040e107981 */ /* 0x000ea2000c1e1b00 */
[----:B----4-:R-:W-:-:S06]  /*0500*/  IMAD.WIDE R18, R19, 0x8, R12 ;  /* 0x0000000813127825 */ /* 0x010fcc00078e020c */
[----:B------:R-:W3:Y:S04]  /*0510*/  LDG.E.64 R18, desc[UR4][R18.64] ;  /* 0x0000000412127981 */ /* 0x000ee8000c1e1b00 */
[----:B------:R-:W3:Y:S01]  /*0520*/  LDG.E.64 R14, desc[UR4][R10.64] ;  /* 0x000000040a0e7981 */ /* 0x000ee2000c1e1b00 */
[----:B--2---:R-:W-:Y:S01]  /*0530*/  DFMA R20, R20, R16, R22 ;  /* 0x000000101414722b */ /* 0x004fe20000000016 */
[--C-:B------:R-:W-:Y:S02]  /*0540*/  IMAD.WIDE R16, R25, 0x8, R12.reuse ;  /* 0x0000000819107825 */ /* 0x100fe400078e020c */
[----:B------:R-:W2:Y:S02]  /*0550*/  LDG.E.64 R22, desc[UR4][R10.64+0x18] ;  /* 0x000018040a167981 */ /* 0x000ea4000c1e1b00 */
[----:B-----5:R-:W-:-:S02]  /*0560*/  IMAD.WIDE R26, R27, 0x8, R12 ;  /* 0x000000081b1a7825 */ /* 0x020fc400078e020c */
[----:B------:R-:W4:Y:S01]  /*0570*/  LDG.E R25, desc[UR4][R28.64+0x10] ;  /* 0x000010041c197981 */ /* 0x000f22000c1e1900 */
[----:B---3--:R-:W-:-:S03]  /*0580*/  DFMA R18, R14, R18, R20 ;  /* 0x000000120e12722b */ /* 0x008fc60000000014 */
[----:B------:R-:W3:Y:S04]  /*0590*/  LDG.E.64 R16, desc[UR4][R16.64] ;  /* 0x0000000410107981 */ /* 0x000ee8000c1e1b00 */
[----:B------:R-:W3:Y:S04]  /*05a0*/  LDG.E.64 R20, desc[UR4][R10.64+0x8] ;  /* 0x000008040a147981 */ /* 0x000ee8000c1e1b00 */
[----:B------:R-:W5:Y:S01]  /*05b0*/  LDG.E R15, desc[UR4][R28.64+0xc] ;  /* 0x00000c041c0f7981 */ /* 0x000f62000c1e1900 */
[----:B---3--:R-:W-:-:S03]  /*05c0*/  DFMA R20, R20, R16, R18 ;  /* 0x000000101414722b */ /* 0x008fc60000000012 */
[----:B------:R-:W3:Y:S01]  /*05d0*/  LDG.E.64 R18, desc[UR4][R10.64+0x10] ;  /* 0x000010040a127981 */ /* 0x000ee2000c1e1b00 */
[----:B-----5:R-:W-:-:S03]  /*05e0*/  IMAD.WIDE R14, R15, 0x8, R12 ;  /* 0x000000080f0e7825 */ /* 0x020fc600078e020c */
[----:B------:R-:W3:Y:S04]  /*05f0*/  LDG.E.64 R16, desc[UR4][R26.64] ;  /* 0x000000041a107981 */ /* 0x000ee8000c1e1b00 */
[----:B------:R-:W2:Y:S04]  /*0600*/  LDG.E.64 R14, desc[UR4][R14.64] ;  /* 0x000000040e0e7981 */ /* 0x000ea8000c1e1b00 */
[----:B------:R-:W5:Y:S01]  /*0610*/  LDG.E R27, desc[UR4][R28.64+0x18] ;  /* 0x000018041c1b7981 */ /* 0x000f62000c1e1900 */
[----:B---3--:R-:W-:-:S03]  /*0620*/  DFMA R18, R18, R16, R20 ;  /* 0x000000101212722b */ /* 0x008fc60000000014 */
[----:B------:R-:W3:Y:S01]  /*0630*/  LDG.E R21, desc[UR4][R28.64+0x14] ;  /* 0x000014041c157981 */ /* 0x000ee2000c1e1900 */
[----:B----4-:R-:W-:-:S03]  /*0640*/  IMAD.WIDE R16, R25, 0x8, R12 ;  /* 0x0000000819107825 */ /* 0x010fc600078e020c */
[----:B------:R-:W4:Y:S01]  /*0650*/  LDG.E R25, desc[UR4][R28.64+0x1c] ;  /* 0x00001c041c197981 */ /* 0x000f22000c1e1900 */
[----:B--2---:R-:W-:-:S03]  /*0660*/  DFMA R22, R22, R14, R18 ;  /* 0x0000000e1616722b */ /* 0x004fc60000000012 */
[----:B------:R-:W2:Y:S04]  /*0670*/  LDG.E.64 R14, desc[UR4][R10.64+0x20] ;  /* 0x000020040a0e7981 */ /* 0x000ea8000c1e1b00 */
[----:B------:R-:W2:Y:S04]  /*0680*/  LDG.E.64 R16, desc[UR4][R16.64] ;  /* 0x0000000410107981 */ /* 0x000ea8000c1e1b00 */
[----:B------:R-:W4:Y:S01]  /*0690*/  LDG.E.64 R18, desc[UR4][R10.64+0x28] ;  /* 0x000028040a127981 */ /* 0x000f22000c1e1b00 */
[----:B---3--:R-:W-:-:S06]  /*06a0*/  IMAD.WIDE R20, R21, 0x8, R12 ;  /* 0x0000000815147825 */ /* 0x008fcc00078e020c */
[----:B------:R-:W3:Y:S01]  /*06b0*/  LDG.E.64 R20, desc[UR4][R20.64] ;  /* 0x0000000414147981 */ /* 0x000ee2000c1e1b00 */
[----:B--2---:R-:W-:Y:S01]  /*06c0*/  DFMA R14, R14, R16, R22 ;  /* 0x000000100e0e722b */ /* 0x004fe20000000016 */
[--C-:B-----5:R-:W-:Y:S02]  /*06d0*/  IMAD.WIDE R22, R27, 0x8, R12.reuse ;  /* 0x000000081b167825 */ /* 0x120fe400078e020c */
[----:B------:R-:W2:Y:S02]  /*06e0*/  LDG.E.64 R16, desc[UR4][R10.64+0x30] ;  /* 0x000030040a107981 */ /* 0x000ea4000c1e1b00 */
[----:B----4-:R-:W-:Y:S02]  /*06f0*/  IMAD.WIDE R12, R25, 0x8, R12 ;  /* 0x00000008190c7825 */ /* 0x010fe400078e020c */
[----:B------:R-:W4:Y:S04]  /*0700*/  LDG.E.64 R26, desc[UR4][R10.64+0x38] ;  /* 0x000038040a1a7981 */ /* 0x000f28000c1e1b00 */
[----:B------:R-:W2:Y:S04]  /*0710*/  LDG.E.64 R22, desc[UR4][R22.64] ;  /* 0x0000000416167981 */ /* 0x000ea8000c1e1b00 */
[----:B------:R-:W4:Y:S01]  /*0720*/  LDG.E.64 R12, desc[UR4][R12.64] ;  /* 0x000000040c0c7981 */ /* 0x000f22000c1e1b00 */
[----:B------:R-:W-:-:S04]  /*0730*/  IADD3 R3, PT, PT, R3, 0x10, RZ ;  /* 0x0000001003037810 */ /* 0x000fc80007ffe0ff */
[----:B------:R-:W-:Y:S02]  /*0740*/  ISETP.NE.AND P1, PT, R3, RZ, PT ;  /* 0x000000ff0300720c */ /* 0x000fe40003f25270 */
[----:B------:R-:W-:Y:S01]  /*0750*/  IADD3 R2, PT, PT, R2, 0x10, RZ ;  /* 0x0000001002027810 */ /* 0x000fe20007ffe0ff */
[----:B---3--:R-:W-:-:S08]  /*0760*/  DFMA R14, R18, R20, R14 ;  /* 0x00000014120e722b */ /* 0x008fd0000000000e */
[----:B--2---:R-:W-:-:S08]  /*0770*/  DFMA R14, R16, R22, R14 ;  /* 0x00000016100e722b */ /* 0x004fd0000000000e */
[----:B----4-:R-:W-:Y:S01]  /*0780*/  DFMA R26, R26, R12, R14 ;  /* 0x0000000c1a1a722b */ /* 0x010fe2000000000e */
[----:B------:R-:W-:Y:S10]  /*0790*/  @P1 BRA `(.L_x_8) ;  /* 0xfffffff800a41947 */ /* 0x000ff4000383ffff */
.L_x_7:
[----:B------:R-:W-:Y:S05]  /*07a0*/  BSYNC.RECONVERGENT B1 ;  /* 0x0000000000017941 */ /* 0x000fea0003800200 */
.L_x_6:
[----:B------:R-:W-:Y:S05]  /*07b0*/  @!P0 BRA `(.L_x_5) ;  /* 0x0000000400948947 */ /* 0x000fea0003800000 */
[----:B------:R-:W-:Y:S01]  /*07c0*/  ISETP.GE.U32.AND P0, PT, R5, 0x8, PT ;  /* 0x000000080500780c */ /* 0x000fe20003f06070 */
[----:B------:R-:W-:Y:S01]  /*07d0*/  BSSY.RECONVERGENT B1, `(.L_x_9) ;  /* 0x0000032000017945 */ /* 0x000fe20003800200 */
[----:B------:R-:W-:-:S04]  /*07e0*/  LOP3.LUT R3, R4, 0x7, RZ, 0xc0, !PT ;  /* 0x0000000704037812 */ /* 0x000fc800078ec0ff */
[----:B------:R-:W-:-:S07]  /*07f0*/  ISETP.NE.AND P1, PT, R3, RZ, PT ;  /* 0x000000ff0300720c */ /* 0x000fce0003f25270 */
[----:B------:R-:W-:Y:S06]  /*0800*/  @!P0 BRA `(.L_x_10) ;  /* 0x0000000000b88947 */ /* 0x000fec0003800000 */
[----:B------:R-:W0:Y:S08]  /*0810*/  LDC.64 R28, c[0x0][0x388] ;  /* 0x0000e200ff1c7b82 */ /* 0x000e300000000a00 */
[----:B------:R-:W1:Y:S08]  /*0820*/  LDC.64 R6, c[0x0][0x390] ;  /* 0x0000e400ff067b82 */ /* 0x000e700000000a00 */
[----:B------:R-:W2:Y:S01]  /*0830*/  LDC.64 R8, c[0x0][0x3a0] ;  /* 0x0000e800ff087b82 */ /* 0x000ea20000000a00 */
[----:B0-----:R-:W-:-:S05]  /*0840*/  IMAD.WIDE R28, R2, 0x4, R28 ;  /* 0x00000004021c7825 */ /* 0x001fca00078e021c */
[----:B------:R-:W2:Y:S04]  /*0850*/  LDG.E R25, desc[UR4][R28.64] ;  /* 0x000000041c197981 */ /* 0x000ea8000c1e1900 */
[----:B------:R-:W3:Y:S01]  /*0860*/  LDG.E R23, desc[UR4][R28.64+0x4] ;  /* 0x000004041c177981 */ /* 0x000ee2000c1e1900 */
[----:B-1----:R-:W-:-:S03]  /*0870*/  IMAD.WIDE R6, R2, 0x8, R6 ;  /* 0x0000000802067825 */ /* 0x002fc600078e0206 */
[----:B------:R-:W4:Y:S04]  /*0880*/  LDG.E R21, desc[UR4][R28.64+0x8] ;  /* 0x000008041c157981 */ /* 0x000f28000c1e1900 */
[----:B------:R-:W5:Y:S04]  /*0890*/  LDG.E.64 R16, desc[UR4][R6.64] ;  /* 0x0000000406107981 */ /* 0x000f68000c1e1b00 */
[----:B------:R-:W5:Y:S04]  /*08a0*/  LDG.E R11, desc[UR4][R28.64+0xc] ;  /* 0x00000c041c0b7981 */ /* 0x000f68000c1e1900 */
[----:B------:R-:W5:Y:S04]  /*08b0*/  LDG.E.64 R12, desc[UR4][R6.64+0x8] ;  /* 0x00000804060c7981 */ /* 0x000f68000c1e1b00 */
[----:B------:R-:W5:Y:S04]  /*08c0*/  LDG.E R15, desc[UR4][R28.64+0x10] ;  /* 0x000010041c0f7981 */ /* 0x000f68000c1e1900 */
[----:B------:R-:W5:Y:S01]  /*08d0*/  LDG.E R5, desc[UR4][R28.64+0x1c] ;  /* 0x00001c041c057981 */ /* 0x000f62000c1e1900 */
[----:B--2---:R-:W-:-:S05]  /*08e0*/  IMAD.WIDE R24, R25, 0x8, R8 ;  /* 0x0000000819187825 */ /* 0x004fca00078e0208 */
[----:B------:R-:W2:Y:S01]  /*08f0*/  LDG.E.64 R18, desc[UR4][R24.64] ;  /* 0x0000000418127981 */ /* 0x000ea2000c1e1b00 */
[----:B---3--:R-:W-:-:S06]  /*0900*/  IMAD.WIDE R22, R23, 0x8, R8 ;  /* 0x0000000817167825 */ /* 0x008fcc00078e0208 */
[----:B------:R-:W3:Y:S01]  /*0910*/  LDG.E.64 R22, desc[UR4][R22.64] ;  /* 0x0000000416167981 */ /* 0x000ee2000c1e1b00 */
[----:B----4-:R-:W-:-:S03]  /*0920*/  IMAD.WIDE R20, R21, 0x8, R8 ;  /* 0x0000000815147825 */ /* 0x010fc600078e0208 */
[----:B------:R-:W4:Y:S04]  /*0930*/  LDG.E R25, desc[UR4][R28.64+0x18] ;  /* 0x000018041c197981 */ /* 0x000f28000c1e1900 */
[----:B------:R-:W4:Y:S01]  /*0940*/  LDG.E.64 R20, desc[UR4][R20.64] ;  /* 0x0000000414147981 */ /* 0x000f22000c1e1b00 */
[----:B-----5:R-:W-:-:S06]  /*0950*/  IMAD.WIDE R10, R11, 0x8, R8 ;  /* 0x000000080b0a7825 */ /* 0x020fcc00078e0208 */
[----:B------:R-:W5:Y:S01]  /*0960*/  LDG.E.64 R10, desc[UR4][R10.64] ;  /* 0x000000040a0a7981 */ /* 0x000f62000c1e1b00 */
[----:B--2---:R-:W-:-:S03]  /*0970*/  DFMA R16, R16, R18, R26 ;  /* 0x000000121010722b */ /* 0x004fc6000000001a */
[----:B------:R-:W2:Y:S04]  /*0980*/  LDG.E.64 R18, desc[UR4][R6.64+0x10] ;  /* 0x0000100406127981 */ /* 0x000ea8000c1e1b00 */
[----:B------:R-:W5:Y:S01]  /*0990*/  LDG.E R27, desc[UR4][R28.64+0x14] ;  /* 0x000014041c1b7981 */ /* 0x000f62000c1e1900 */
[----:B---3--:R-:W-:-:S03]  /*09a0*/  DFMA R22, R12, R22, R16 ;  /* 0x000000160c16722b */ /* 0x008fc60000000010 */
[----:B------:R-:W3:Y:S01]  /*09b0*/  LDG.E.64 R12, desc[UR4][R6.64+0x18] ;  /* 0x00001804060c7981 */ /* 0x000ee2000c1e1b00 */
[----:B------:R-:W-:-:S03]  /*09c0*/  IMAD.WIDE R14, R15, 0x8, R8 ;  /* 0x000000080f0e7825 */ /* 0x000fc600078e0208 */
[----:B------:R-:W3:Y:S04]  /*09d0*/  LDG.E.64 R16, desc[UR4][R6.64+0x20] ;  /* 0x0000200406107981 */ /* 0x000ee8000c1e1b00 */
[----:B------:R-:W3:Y:S01]  /*09e0*/  LDG.E.64 R14, desc[UR4][R14.64] ;  /* 0x000000040e0e7981 */ /* 0x000ee2000c1e1b00 */
[----:B----4-:R-:W-:-:S06]  /*09f0*/  IMAD.WIDE R24, R25, 0x8, R8 ;  /* 0x0000000819187825 */ /* 0x010fcc00078e0208 */
[----:B------:R-:W4:Y:S01]  /*0a00*/  LDG.E.64 R24, desc[UR4][R24.64] ;  /* 0x0000000418187981 */ /* 0x000f22000c1e1b00 */
[----:B--2---:R-:W-:-:S03]  /*0a10*/  DFMA R18, R18, R20, R22 ;  /* 0x000000141212722b */ /* 0x004fc60000000016 */
[----:B------:R-:W2:Y:S01]  /*0a20*/  LDG.E.64 R20, desc[UR4][R6.64+0x28] ;  /* 0x0000280406147981 */ /* 0x000ea2000c1e1b00 */
[----:B-----5:R-:W-:-:S03]  /*0a30*/  IMAD.WIDE R22, R27, 0x8, R8 ;  /* 0x000000081b167825 */ /* 0x020fc600078e0208 */
[----:B------:R-:W5:Y:S04]  /*0a40*/  LDG.E.64 R26, desc[UR4][R6.64+0x38] ;  /* 0x00003804061a7981 */ /* 0x000f68000c1e1b00 */
[----:B------:R-:W2:Y:S01]  /*0a50*/  LDG.E.64 R22, desc[UR4][R22.64] ;  /* 0x0000000416167981 */ /* 0x000ea2000c1e1b00 */
[----:B---3--:R-:W-:Y:S01]  /*0a60*/  DFMA R12, R12, R10, R18 ;  /* 0x0000000a0c0c722b */ /* 0x008fe20000000012 */
[----:B------:R-:W-:Y:S02]  /*0a70*/  IMAD.WIDE R8, R5, 0x8, R8 ;  /* 0x0000000805087825 */ /* 0x000fe400078e0208 */
[----:B------:R-:W4:Y:S04]  /*0a80*/  LDG.E.64 R10, desc[UR4][R6.64+0x30] ;  /* 0x00003004060a7981 */ /* 0x000f28000c1e1b00 */
[----:B------:R-:W5:Y:S01]  /*0a90*/  LDG.E.64 R8, desc[UR4][R8.64] ;  /* 0x0000000408087981 */ /* 0x000f62000c1e1b00 */
[----:B------:R-:W-:Y:S01]  /*0aa0*/  DFMA R12, R16, R14, R12 ;  /* 0x0000000e100c722b */ /* 0x000fe2000000000c */
[----:B------:R-:W-:-:S07]  /*0ab0*/  IADD3 R2, PT, PT, R2, 0x8, RZ ;  /* 0x0000000802027810 */ /* 0x000fce0007ffe0ff */
[----:B--2---:R-:W-:-:S08]  /*0ac0*/  DFMA R12, R20, R22, R12 ;  /* 0x00000016140c722b */ /* 0x004fd0000000000c */
[----:B----4-:R-:W-:-:S08]  /*0ad0*/  DFMA R10, R10, R24, R12 ;  /* 0x000000180a0a722b */ /* 0x010fd0000000000c */
[----:B-----5:R-:W-:-:S11]  /*0ae0*/  DFMA R26, R26, R8, R10 ;  /* 0x000000081a1a722b */ /* 0x020fd6000000000a */
.L_x_10:
[----:B------:R-:W-:Y:S05]  /*0af0*/  BSYNC.RECONVERGENT B1 ;  /* 0x0000000000017941 */ /* 0x000fea0003800200 */
.L_x_9:
        /* <DEDUP_REMOVED lines=10> */
[----:B------:R-:W1:Y:S04]  /*0ba0*/  LDG.E R15, desc[UR4][R4.64] ;  /* 0x00000004040f7981 */ /* 0x000e68000c1e1900 */
[----:B------:R-:W3:Y:S04]  /*0bb0*/  LDG.E R11, desc[UR4][R4.64+0x4] ;  /* 0x00000404040b7981 */ /* 0x000ee8000c1e1900 */
[----:B------:R-:W4:Y:S04]  /*0bc0*/  LDG.E R7, desc[UR4][R4.64+0x8] ;  /* 0x0000080404077981 */ /* 0x000f28000c1e1900 */
[----:B------:R-:W5:Y:S01]  /*0bd0*/  LDG.E R3, desc[UR4][R4.64+0xc] ;  /* 0x00000c0404037981 */ /* 0x000f62000c1e1900 */
[----:B--2---:R-:W-:-:S05]  /*0be0*/  IMAD.WIDE R20, R2, 0x8, R20 ;  /* 0x0000000802147825 */ /* 0x004fca00078e0214 */
[----:B------:R-:W2:Y:S04]  /*0bf0*/  LDG.E.64 R12, desc[UR4][R20.64] ;  /* 0x00000004140c7981 */ /* 0x000ea8000c1e1b00 */
[----:B------:R-:W2:Y:S04]  /*0c00*/  LDG.E.64 R8, desc[UR4][R20.64+0x8] ;  /* 0x0000080414087981 */ /* 0x000ea8000c1e1b00 */
[----:B------:R-:W2:Y:S01]  /*0c10*/  LDG.E.64 R4, desc[UR4][R20.64+0x10] ;  /* 0x0000100414047981 */ /* 0x000ea2000c1e1b00 */
[----:B-1----:R-:W-:-:S04]  /*0c20*/  IMAD.WIDE R14, R15, 0x8, R18 ;  /* 0x000000080f0e7825 */ /* 0x002fc800078e0212 */
[--C-:B---3--:R-:W-:Y:S02]  /*0c30*/  IMAD.WIDE R10, R11, 0x8, R18.reuse ;  /* 0x000000080b0a7825 */ /* 0x108fe400078e0212 */
[----:B------:R-:W2:Y:S02]  /*0c40*/  LDG.E.64 R14, desc[UR4][R14.64] ;  /* 0x000000040e0e7981 */ /* 0x000ea4000c1e1b00 */
[--C-:B----4-:R-:W-:Y:S02]  /*0c50*/  IMAD.WIDE R6, R7, 0x8, R18.reuse ;  /* 0x0000000807067825 */ /* 0x110fe400078e0212 */
[----:B------:R-:W3:Y:S02]  /*0c60*/  LDG.E.64 R10, desc[UR4][R10.64] ;  /* 0x000000040a0a7981 */ /* 0x000ee4000c1e1b00 */
[----:B-----5:R-:W-:Y:S02]  /*0c70*/  IMAD.WIDE R22, R3, 0x8, R18 ;  /* 0x0000000803167825 */ /* 0x020fe400078e0212 */
[----:B------:R-:W4:Y:S04]  /*0c80*/  LDG.E.64 R6, desc[UR4][R6.64] ;  /* 0x0000000406067981 */ /* 0x000f28000c1e1b00 */
[----:B------:R-:W5:Y:S04]  /*0c90*/  LDG.E.64 R18, desc[UR4][R20.64+0x18] ;  /* 0x0000180414127981 */ /* 0x000f68000c1e1b00 */
[----:B------:R-:W5:Y:S01]  /*0ca0*/  LDG.E.64 R22, desc[UR4][R22.64] ;  /* 0x0000000416167981 */ /* 0x000f62000c1e1b00 */
[----:B------:R-:W-:Y:S01]  /*0cb0*/  IADD3 R2, PT, PT, R2, 0x4, RZ ;  /* 0x0000000402027810 */ /* 0x000fe20007ffe0ff */
[----:B--2---:R-:W-:-:S08]  /*0cc0*/  DFMA R12, R12, R14, R26 ;  /* 0x0000000e0c0c722b */ /* 0x004fd0000000001a */
[----:B---3--:R-:W-:-:S08]  /*0cd0*/  DFMA R8, R8, R10, R12 ;  /* 0x0000000a0808722b */ /* 0x008fd0000000000c */
[----:B----4-:R-:W-:-:S08]  /*0ce0*/  DFMA R4, R4, R6, R8 ;  /* 0x000000060404722b */ /* 0x010fd00000000008 */
[----:B-----5:R-:W-:-:S11]  /*0cf0*/  DFMA R26, R18, R22, R4 ;  /* 0x00000016121a722b */ /* 0x020fd60000000004 */
.L_x_12:
[----:B------:R-:W-:Y:S05]  /*0d00*/  BSYNC.RECONVERGENT B1 ;  /* 0x0000000000017941 */ /* 0x000fea0003800200 */
.L_x_11:
[----:B------:R-:W-:Y:S05]  /*0d10*/  @!P1 BRA `(.L_x_5) ;  /* 0x00000000003c9947 */ /* 0x000fea0003800000 */
[----:B------:R-:W0:Y:S01]  /*0d20*/  LDC.64 R14, c[0x0][0x3a0] ;  /* 0x0000e800ff0e7b82 */ /* 0x000e220000000a00 */
[----:B------:R-:W-:-:S07]  /*0d30*/  IADD3 R16, PT, PT, -R16, RZ, RZ ;  /* 0x000000ff10107210 */ /* 0x000fce0007ffe1ff */
[----:B------:R-:W1:Y:S08]  /*0d40*/  LDC.64 R10, c[0x0][0x388] ;  /* 0x0000e200ff0a7b82 */ /* 0x000e700000000a00 */
[----:B------:R-:W2:Y:S02]  /*0d50*/  LDC.64 R12, c[0x0][0x390] ;  /* 0x0000e400ff0c7b82 */ /* 0x000ea40000000a00 */
.L_x_13:
[----:B-1----:R-:W-:-:S06]  /*0d60*/  IMAD.WIDE R4, R2, 0x4, R10 ;  /* 0x0000000402047825 */ /* 0x002fcc00078e020a */
[----:B------:R-:W0:Y:S01]  /*0d70*/  LDG.E R5, desc[UR4][R4.64] ;  /* 0x0000000404057981 */ /* 0x000e22000c1e1900 */
[----:B--2---:R-:W-:-:S06]  /*0d80*/  IMAD.WIDE R6, R2, 0x8, R12 ;  /* 0x0000000802067825 */ /* 0x004fcc00078e020c */
[----:B------:R-:W2:Y:S01]  /*0d90*/  LDG.E.64 R6, desc[UR4][R6.64] ;  /* 0x0000000406067981 */ /* 0x000ea2000c1e1b00 */
[----:B------:R-:W-:Y:S01]  /*0da0*/  IADD3 R16, PT, PT, R16, 0x1, RZ ;  /* 0x0000000110107810 */ /* 0x000fe20007ffe0ff */
[----:B0-----:R-:W-:-:S06]  /*0db0*/  IMAD.WIDE R8, R5, 0x8, R14 ;  /* 0x0000000805087825 */ /* 0x001fcc00078e020e */
[----:B------:R-:W2:Y:S01]  /*0dc0*/  LDG.E.64 R8, desc[UR4][R8.64] ;  /* 0x0000000408087981 */ /* 0x000ea2000c1e1b00 */
[----:B------:R-:W-:Y:S02]  /*0dd0*/  ISETP.NE.AND P0, PT, R16, RZ, PT ;  /* 0x000000ff1000720c */ /* 0x000fe40003f05270 */
[----:B------:R-:W-:Y:S01]  /*0de0*/  IADD3 R2, PT, PT, R2, 0x1, RZ ;  /* 0x0000000102027810 */ /* 0x000fe20007ffe0ff */
[----:B--2---:R-:W-:-:S10]  /*0df0*/  DFMA R26, R6, R8, R26 ;  /* 0x00000008061a722b */ /* 0x004fd4000000001a */
[----:B------:R-:W-:Y:S05]  /*0e00*/  @P0 BRA `(.L_x_13) ;  /* 0xfffffffc00d40947 */ /* 0x000fea000383ffff */
.L_x_5:
[----:B------:R-:W-:Y:S05]  /*0e10*/  BSYNC.RECONVERGENT B0 ;  /* 0x0000000000007941 */ /* 0x000fea0003800200 */
.L_x_4:
[----:B------:R-:W0:Y:S02]  /*0e20*/  LDC.64 R2, c[0x0][0x3a8] ;  /* 0x0000ea00ff027b82 */ /* 0x000e240000000a00 */
[----:B0-----:R-:W-:-:S05]  /*0e30*/  IMAD.WIDE R2, R0, 0x8, R2 ;  /* 0x0000000800027825 */ /* 0x001fca00078e0202 */
[----:B------:R-:W-:Y:S01]  /*0e40*/  STG.E.64 desc[UR4][R2.64], R26 ;  /* 0x0000001a02007986 */ /* 0x000fe2000c101b04 */
[----:B------:R-:W-:Y:S05]  /*0e50*/  EXIT ;  /* 0x000000000000794d */ /* 0x000fea0003800000 */
.L_x_14:
        /* <DEDUP_REMOVED lines=10> */
.L_x_19:


//--------------------- .nv.shared.reserved.0     --------------------------
	.section	.nv.shared.reserved.0,"aw",@nobits
	.weak		__nv_reservedSMEM_offset_0_alias
	.size		__nv_reservedSMEM_offset_0_alias, 0, 64
	.other		__nv_reservedSMEM_offset_0_alias,@"STO_CUDA_RESERVED_SHARED STV_DEFAULT"
__nv_reservedSMEM_offset_0_alias:
	.zero		0
	.zero		64


//--------------------- .nv.constant0._Z7pre_dotPdS_S_i --------------------------
	.section	.nv.constant0._Z7pre_dotPdS_S_i,"a",@progbits
	.sectionflags	@""
	.align	4
.nv.constant0._Z7pre_dotPdS_S_i:
	.zero		924


//--------------------- .nv.constant0._Z10cuda_timesPdS_id --------------------------
	.section	.nv.constant0._Z10cuda_timesPdS_id,"a",@progbits
	.sectionflags	@""
	.align	4
.nv.constant0._Z10cuda_timesPdS_id:
	.zero		928


//--------------------- .nv.constant0._Z9cuda_plusPdS_S_id --------------------------
	.section	.nv.constant0._Z9cuda_plusPdS_S_id,"a",@progbits
	.sectionflags	@""
	.align	4
.nv.constant0._Z9cuda_plusPdS_S_id:
	.zero		936


//--------------------- .nv.constant0._Z10cuda_init0Pdi --------------------------
	.section	.nv.constant0._Z10cuda_init0Pdi,"a",@progbits
	.sectionflags	@""
	.align	4
.nv.constant0._Z10cuda_init0Pdi:
	.zero		908


//--------------------- .nv.constant0._Z13cuda_spmv_csrPKiS0_PKdiS2_Pd --------------------------
	.section	.nv.constant0._Z13cuda_spmv_csrPKiS0_PKdiS2_Pd,"a",@progbits
	.sectionflags	@""
	.align	4
.nv.constant0._Z13cuda_spmv_csrPKiS0_PKdiS2_Pd:
	.zero		944


//--------------------- SYMBOLS --------------------------

	.type		.nv.reservedSmem.offset0,@object
	.size		.nv.reservedSmem.offset0,0x4
